//
// Generated by NVIDIA NVVM Compiler
//
// Compiler Build ID: CL-36424714
// Cuda compilation tools, release 13.0, V13.0.88
// Based on NVVM 20.0.0
//

.version 9.0
.target sm_100
.address_size 64

	// .globl	_Z11d_mergesortPfS_i
.global .align 4 .b8 precalc_xorwow_matrix[102400];
.global .align 4 .b8 precalc_xorwow_offset_matrix[102400];
.global .align 4 .b8 mrg32k3aM1[2304];
.global .align 4 .b8 mrg32k3aM2[2304];
.global .align 4 .b8 mrg32k3aM1SubSeq[2016];
.global .align 4 .b8 mrg32k3aM2SubSeq[2016];
.global .align 4 .b8 mrg32k3aM1Seq[2304];
.global .align 4 .b8 mrg32k3aM2Seq[2304];
.const .align 8 .b8 __cr_lgamma_table[72];
// _ZZ17d_mergesortsharedPfS_iE5sdata has been demoted
// _ZZ17d_mergesortsharedPfS_iE7sresult has been demoted

.visible .entry _Z11d_mergesortPfS_i(
	.param .u64 .ptr .align 1 _Z11d_mergesortPfS_i_param_0,
	.param .u64 .ptr .align 1 _Z11d_mergesortPfS_i_param_1,
	.param .u32 _Z11d_mergesortPfS_i_param_2
)
{
	.reg .pred 	%p<48>;
	.reg .b32 	%r<105>;
	.reg .b32 	%f<15>;
	.reg .b64 	%rd<52>;

	ld.param.u64 	%rd15, [_Z11d_mergesortPfS_i_param_0];
	ld.param.u64 	%rd16, [_Z11d_mergesortPfS_i_param_1];
	ld.param.u32 	%r51, [_Z11d_mergesortPfS_i_param_2];
	cvta.to.global.u64 	%rd1, %rd15;
	cvta.to.global.u64 	%rd2, %rd16;
	mov.u32 	%r52, %tid.x;
	mov.u32 	%r53, %ntid.x;
	mov.u32 	%r54, %ctaid.x;
	mad.lo.s32 	%r1, %r53, %r54, %r52;
	setp.lt.u32 	%p1, %r51, 2;
	@%p1 bra 	$L__BB0_24;
	mov.b32 	%r81, 1;
	mov.b32 	%r80, 0;
$L__BB0_2:
	mov.u32 	%r3, %r81;
	shl.b32 	%r81, %r3, 1;
	add.s32 	%r57, %r81, -1;
	and.b32  	%r58, %r57, %r51;
	setp.ne.s32 	%p2, %r58, 0;
	@%p2 bra 	$L__BB0_4;
	div.s32 	%r82, %r51, %r81;
	bra.uni 	$L__BB0_5;
$L__BB0_4:
	div.s32 	%r59, %r51, %r81;
	add.s32 	%r82, %r59, 1;
$L__BB0_5:
	setp.ge.s32 	%p3, %r1, %r82;
	@%p3 bra 	$L__BB0_23;
	mul.lo.s32 	%r8, %r81, %r1;
	setp.ne.s32 	%p4, %r80, 0;
	@%p4 bra 	$L__BB0_14;
	mul.wide.s32 	%rd34, %r8, 4;
	add.s64 	%rd3, %rd1, %rd34;
	mul.wide.s32 	%rd35, %r3, 4;
	add.s64 	%rd4, %rd3, %rd35;
	add.s64 	%rd5, %rd2, %rd34;
	add.s32 	%r9, %r8, %r3;
	setp.lt.s32 	%p26, %r3, 1;
	setp.ge.s32 	%p27, %r8, %r51;
	mov.b32 	%r86, 0;
	or.pred  	%p28, %p26, %p27;
	mov.u32 	%r87, %r86;
	mov.u32 	%r88, %r86;
	@%p28 bra 	$L__BB0_11;
	mov.b32 	%r88, 0;
	mov.u32 	%r87, %r88;
	mov.u32 	%r86, %r88;
$L__BB0_9:
	add.s32 	%r71, %r9, %r87;
	setp.ge.s32 	%p29, %r71, %r51;
	@%p29 bra 	$L__BB0_11;
	mul.wide.u32 	%rd36, %r86, 4;
	add.s64 	%rd37, %rd3, %rd36;
	ld.global.f32 	%f8, [%rd37];
	mul.wide.u32 	%rd38, %r87, 4;
	add.s64 	%rd39, %rd4, %rd38;
	ld.global.f32 	%f10, [%rd39];
	setp.geu.f32 	%p30, %f8, %f10;
	setp.lt.f32 	%p31, %f8, %f10;
	selp.u32 	%r72, 1, 0, %p31;
	add.s32 	%r86, %r86, %r72;
	selp.u32 	%r73, 1, 0, %p30;
	add.s32 	%r87, %r87, %r73;
	selp.f32 	%f12, %f8, %f10, %p31;
	mul.wide.u32 	%rd40, %r88, 4;
	add.s64 	%rd41, %rd5, %rd40;
	st.global.f32 	[%rd41], %f12;
	add.s32 	%r88, %r88, 1;
	max.s32 	%r74, %r86, %r87;
	setp.lt.s32 	%p32, %r74, %r3;
	add.s32 	%r75, %r86, %r8;
	setp.lt.s32 	%p33, %r75, %r51;
	and.pred  	%p34, %p32, %p33;
	@%p34 bra 	$L__BB0_9;
$L__BB0_11:
	setp.ge.s32 	%p35, %r86, %r3;
	add.s32 	%r76, %r86, %r8;
	setp.ge.s32 	%p36, %r76, %r51;
	or.pred  	%p37, %p35, %p36;
	@%p37 bra 	$L__BB0_12;
	bra.uni 	$L__BB0_25;
$L__BB0_12:
	setp.ge.s32 	%p41, %r87, %r3;
	add.s32 	%r78, %r9, %r87;
	setp.ge.s32 	%p42, %r78, %r51;
	or.pred  	%p43, %p41, %p42;
	@%p43 bra 	$L__BB0_23;
$L__BB0_13:
	add.s32 	%r26, %r87, 1;
	mul.wide.s32 	%rd46, %r87, 4;
	add.s64 	%rd47, %rd4, %rd46;
	ld.global.f32 	%f14, [%rd47];
	add.s32 	%r27, %r88, 1;
	mul.wide.u32 	%rd48, %r88, 4;
	add.s64 	%rd49, %rd5, %rd48;
	st.global.f32 	[%rd49], %f14;
	setp.lt.s32 	%p44, %r26, %r3;
	add.s32 	%r79, %r9, %r26;
	setp.lt.s32 	%p45, %r79, %r51;
	and.pred  	%p46, %p44, %p45;
	mov.u32 	%r88, %r27;
	mov.u32 	%r87, %r26;
	@%p46 bra 	$L__BB0_13;
	bra.uni 	$L__BB0_23;
$L__BB0_14:
	mul.wide.s32 	%rd17, %r8, 4;
	add.s64 	%rd6, %rd2, %rd17;
	mul.wide.s32 	%rd18, %r3, 4;
	add.s64 	%rd7, %rd6, %rd18;
	add.s64 	%rd8, %rd1, %rd17;
	add.s32 	%r28, %r8, %r3;
	setp.lt.s32 	%p5, %r3, 1;
	setp.ge.s32 	%p6, %r8, %r51;
	mov.b32 	%r96, 0;
	or.pred  	%p7, %p5, %p6;
	mov.u32 	%r97, %r96;
	mov.u32 	%r101, %r96;
	@%p7 bra 	$L__BB0_18;
	mov.b32 	%r101, 0;
	mov.u32 	%r97, %r101;
	mov.u32 	%r96, %r101;
$L__BB0_16:
	add.s32 	%r62, %r28, %r97;
	setp.ge.s32 	%p8, %r62, %r51;
	@%p8 bra 	$L__BB0_18;
	mul.wide.u32 	%rd19, %r96, 4;
	add.s64 	%rd20, %rd6, %rd19;
	ld.global.f32 	%f1, [%rd20];
	mul.wide.u32 	%rd21, %r97, 4;
	add.s64 	%rd22, %rd7, %rd21;
	ld.global.f32 	%f3, [%rd22];
	setp.geu.f32 	%p9, %f1, %f3;
	setp.lt.f32 	%p10, %f1, %f3;
	selp.u32 	%r63, 1, 0, %p10;
	add.s32 	%r96, %r96, %r63;
	selp.u32 	%r64, 1, 0, %p9;
	add.s32 	%r97, %r97, %r64;
	selp.f32 	%f5, %f1, %f3, %p10;
	mul.wide.u32 	%rd23, %r101, 4;
	add.s64 	%rd24, %rd8, %rd23;
	st.global.f32 	[%rd24], %f5;
	add.s32 	%r101, %r101, 1;
	max.s32 	%r65, %r96, %r97;
	setp.lt.s32 	%p11, %r65, %r3;
	add.s32 	%r66, %r96, %r8;
	setp.lt.s32 	%p12, %r66, %r51;
	and.pred  	%p13, %p11, %p12;
	@%p13 bra 	$L__BB0_16;
$L__BB0_18:
	setp.ge.s32 	%p14, %r96, %r3;
	add.s32 	%r100, %r96, %r8;
	setp.ge.s32 	%p15, %r100, %r51;
	or.pred  	%p16, %p14, %p15;
	@%p16 bra 	$L__BB0_21;
	mul.wide.u32 	%rd26, %r101, 4;
	add.s64 	%rd27, %rd17, %rd26;
	add.s64 	%rd51, %rd1, %rd27;
	mul.wide.u32 	%rd28, %r96, 4;
	add.s64 	%rd29, %rd17, %rd28;
	add.s64 	%rd50, %rd2, %rd29;
$L__BB0_20:
	add.s32 	%r96, %r96, 1;
	ld.global.f32 	%f6, [%rd50];
	add.s32 	%r101, %r101, 1;
	st.global.f32 	[%rd51], %f6;
	setp.lt.s32 	%p17, %r96, %r3;
	add.s32 	%r100, %r100, 1;
	setp.lt.s32 	%p18, %r100, %r51;
	and.pred  	%p19, %p17, %p18;
	add.s64 	%rd51, %rd51, 4;
	add.s64 	%rd50, %rd50, 4;
	@%p19 bra 	$L__BB0_20;
$L__BB0_21:
	setp.ge.s32 	%p20, %r97, %r3;
	add.s32 	%r67, %r28, %r97;
	setp.ge.s32 	%p21, %r67, %r51;
	or.pred  	%p22, %p20, %p21;
	@%p22 bra 	$L__BB0_23;
$L__BB0_22:
	add.s32 	%r48, %r97, 1;
	mul.wide.s32 	%rd30, %r97, 4;
	add.s64 	%rd31, %rd7, %rd30;
	ld.global.f32 	%f7, [%rd31];
	add.s32 	%r49, %r101, 1;
	mul.wide.u32 	%rd32, %r101, 4;
	add.s64 	%rd33, %rd8, %rd32;
	st.global.f32 	[%rd33], %f7;
	setp.lt.s32 	%p23, %r48, %r3;
	add.s32 	%r68, %r28, %r48;
	setp.lt.s32 	%p24, %r68, %r51;
	and.pred  	%p25, %p23, %p24;
	mov.u32 	%r101, %r49;
	mov.u32 	%r97, %r48;
	@%p25 bra 	$L__BB0_22;
$L__BB0_23:
	xor.b32  	%r80, %r80, 1;
	setp.lt.u32 	%p47, %r81, %r51;
	@%p47 bra 	$L__BB0_2;
$L__BB0_24:
	ret;
$L__BB0_25:
	add.s32 	%r22, %r86, 1;
	mul.wide.s32 	%rd42, %r86, 4;
	add.s64 	%rd43, %rd3, %rd42;
	ld.global.f32 	%f13, [%rd43];
	add.s32 	%r23, %r88, 1;
	mul.wide.u32 	%rd44, %r88, 4;
	add.s64 	%rd45, %rd5, %rd44;
	st.global.f32 	[%rd45], %f13;
	setp.lt.s32 	%p38, %r22, %r3;
	add.s32 	%r77, %r22, %r8;
	setp.lt.s32 	%p39, %r77, %r51;
	and.pred  	%p40, %p38, %p39;
	mov.u32 	%r88, %r23;
	mov.u32 	%r86, %r22;
	@%p40 bra 	$L__BB0_25;
	bra.uni 	$L__BB0_12;

}
	// .globl	_Z17d_mergesortsharedPfS_i
.visible .entry _Z17d_mergesortsharedPfS_i(
	.param .u64 .ptr .align 1 _Z17d_mergesortsharedPfS_i_param_0,
	.param .u64 .ptr .align 1 _Z17d_mergesortsharedPfS_i_param_1,
	.param .u32 _Z17d_mergesortsharedPfS_i_param_2
)
{
	.reg .pred 	%p<179>;
	.reg .b32 	%r<595>;
	.reg .b32 	%f<72>;
	.reg .b64 	%rd<56>;
	// demoted variable
	.shared .align 4 .b8 _ZZ17d_mergesortsharedPfS_iE5sdata[1024];
	// demoted variable
	.shared .align 4 .b8 _ZZ17d_mergesortsharedPfS_iE7sresult[1024];
	ld.param.u64 	%rd16, [_Z17d_mergesortsharedPfS_i_param_0];
	ld.param.u64 	%rd17, [_Z17d_mergesortsharedPfS_i_param_1];
	ld.param.u32 	%r229, [_Z17d_mergesortsharedPfS_i_param_2];
	cvta.to.global.u64 	%rd1, %rd17;
	cvta.to.global.u64 	%rd2, %rd16;
	mov.u32 	%r1, %tid.x;
	mov.u32 	%r230, %ntid.x;
	mov.u32 	%r2, %ctaid.x;
	mad.lo.s32 	%r3, %r230, %r2, %r1;
	setp.ge.s32 	%p3, %r3, %r229;
	@%p3 bra 	$L__BB1_101;
	mul.wide.s32 	%rd18, %r3, 4;
	add.s64 	%rd3, %rd2, %rd18;
	ld.global.f32 	%f1, [%rd3];
	shl.b32 	%r231, %r1, 2;
	mov.u32 	%r232, _ZZ17d_mergesortsharedPfS_iE5sdata;
	add.s32 	%r4, %r232, %r231;
	st.shared.f32 	[%r4], %f1;
	bar.sync 	0;
	shl.b32 	%r233, %r2, 8;
	sub.s32 	%r5, %r229, %r233;
	min.u32 	%r6, %r5, 256;
	setp.gt.u32 	%p4, %r1, 127;
	shl.b32 	%r7, %r1, 1;
	shl.b32 	%r234, %r1, 3;
	mov.u32 	%r235, _ZZ17d_mergesortsharedPfS_iE7sresult;
	add.s32 	%r8, %r235, %r234;
	@%p4 bra 	$L__BB1_7;
	add.s32 	%r9, %r4, %r231;
	add.s32 	%r10, %r7, 1;
	max.u32 	%r240, %r7, %r10;
	setp.ge.u32 	%p6, %r240, %r6;
	mov.b32 	%r490, 0;
	mov.pred 	%p178, -1;
	mov.u32 	%r491, %r490;
	@%p6 bra 	$L__BB1_4;
	ld.shared.f32 	%f2, [%r9];
	ld.shared.f32 	%f3, [%r9+4];
	setp.geu.f32 	%p178, %f2, %f3;
	selp.u32 	%r490, 1, 0, %p178;
	selp.f32 	%f4, %f3, %f2, %p178;
	st.shared.f32 	[%r8], %f4;
	mov.b32 	%r491, 1;
$L__BB1_4:
	setp.lt.u32 	%p7, %r7, %r6;
	and.pred  	%p8, %p178, %p7;
	@%p8 bra 	$L__BB1_102;
$L__BB1_5:
	setp.lt.u32 	%p9, %r10, %r6;
	setp.eq.s32 	%p10, %r490, 0;
	and.pred  	%p11, %p10, %p9;
	@%p11 bra 	$L__BB1_6;
	bra.uni 	$L__BB1_7;
$L__BB1_6:
	ld.shared.f32 	%f6, [%r9+4];
	shl.b32 	%r245, %r491, 2;
	add.s32 	%r246, %r8, %r245;
	st.shared.f32 	[%r246], %f6;
$L__BB1_7:
	bar.sync 	0;
	setp.gt.u32 	%p12, %r1, 63;
	@%p12 bra 	$L__BB1_17;
	add.s32 	%r17, %r8, %r234;
	or.b32  	%r18, %r231, 2;
	mad.lo.s32 	%r19, %r1, 12, %r4;
	max.u32 	%r251, %r231, %r18;
	setp.ge.u32 	%p13, %r251, %r6;
	mov.b32 	%r496, 0;
	mov.u32 	%r497, %r496;
	mov.u32 	%r498, %r496;
	@%p13 bra 	$L__BB1_11;
	mov.b32 	%r498, 0;
	mov.u32 	%r497, %r498;
	mov.u32 	%r496, %r498;
$L__BB1_10:
	shl.b32 	%r253, %r496, 2;
	add.s32 	%r254, %r17, %r253;
	ld.shared.f32 	%f7, [%r254];
	shl.b32 	%r255, %r497, 2;
	add.s32 	%r256, %r17, %r255;
	ld.shared.f32 	%f9, [%r256+8];
	setp.geu.f32 	%p14, %f7, %f9;
	setp.lt.f32 	%p15, %f7, %f9;
	selp.u32 	%r257, 1, 0, %p15;
	add.s32 	%r496, %r496, %r257;
	selp.u32 	%r258, 1, 0, %p14;
	add.s32 	%r497, %r497, %r258;
	selp.f32 	%f11, %f7, %f9, %p15;
	shl.b32 	%r259, %r498, 2;
	add.s32 	%r260, %r19, %r259;
	st.shared.f32 	[%r260], %f11;
	add.s32 	%r498, %r498, 1;
	max.u32 	%r261, %r496, %r497;
	setp.lt.u32 	%p16, %r261, 2;
	add.s32 	%r262, %r496, %r231;
	setp.lt.u32 	%p17, %r262, %r6;
	and.pred  	%p18, %p16, %p17;
	add.s32 	%r264, %r497, %r18;
	setp.lt.u32 	%p19, %r264, %r6;
	and.pred  	%p20, %p18, %p19;
	@%p20 bra 	$L__BB1_10;
$L__BB1_11:
	setp.gt.u32 	%p21, %r496, 1;
	add.s32 	%r265, %r496, %r231;
	setp.ge.u32 	%p22, %r265, %r6;
	or.pred  	%p23, %p21, %p22;
	@%p23 bra 	$L__BB1_14;
	sub.s32 	%r267, %r6, %r231;
	min.s32 	%r29, %r267, 2;
	mov.u32 	%r499, %r498;
$L__BB1_13:
	add.s32 	%r32, %r496, 1;
	shl.b32 	%r268, %r496, 2;
	add.s32 	%r269, %r17, %r268;
	ld.shared.f32 	%f12, [%r269];
	add.s32 	%r498, %r499, 1;
	shl.b32 	%r270, %r499, 2;
	add.s32 	%r271, %r19, %r270;
	st.shared.f32 	[%r271], %f12;
	setp.lt.s32 	%p24, %r32, %r29;
	mov.u32 	%r499, %r498;
	mov.u32 	%r496, %r32;
	@%p24 bra 	$L__BB1_13;
$L__BB1_14:
	setp.gt.u32 	%p25, %r497, 1;
	add.s32 	%r272, %r497, %r18;
	setp.ge.u32 	%p26, %r272, %r6;
	or.pred  	%p27, %p25, %p26;
	@%p27 bra 	$L__BB1_17;
	sub.s32 	%r274, %r6, %r18;
	min.s32 	%r35, %r274, 2;
$L__BB1_16:
	add.s32 	%r38, %r497, 1;
	shl.b32 	%r275, %r497, 2;
	add.s32 	%r276, %r17, %r275;
	ld.shared.f32 	%f13, [%r276+8];
	add.s32 	%r39, %r498, 1;
	shl.b32 	%r277, %r498, 2;
	add.s32 	%r278, %r19, %r277;
	st.shared.f32 	[%r278], %f13;
	setp.lt.s32 	%p28, %r38, %r35;
	mov.u32 	%r498, %r39;
	mov.u32 	%r497, %r38;
	@%p28 bra 	$L__BB1_16;
$L__BB1_17:
	bar.sync 	0;
	setp.gt.u32 	%p29, %r1, 31;
	@%p29 bra 	$L__BB1_27;
	mad.lo.s32 	%r41, %r1, 28, %r4;
	or.b32  	%r42, %r234, 4;
	mad.lo.s32 	%r43, %r1, 24, %r8;
	max.u32 	%r282, %r234, %r42;
	setp.ge.u32 	%p30, %r282, %r6;
	mov.b32 	%r507, 0;
	mov.u32 	%r508, %r507;
	mov.u32 	%r509, %r507;
	@%p30 bra 	$L__BB1_21;
	mov.b32 	%r509, 0;
	mov.u32 	%r508, %r509;
	mov.u32 	%r507, %r509;
$L__BB1_20:
	shl.b32 	%r284, %r507, 2;
	add.s32 	%r285, %r41, %r284;
	ld.shared.f32 	%f14, [%r285];
	shl.b32 	%r286, %r508, 2;
	add.s32 	%r287, %r41, %r286;
	ld.shared.f32 	%f16, [%r287+16];
	setp.geu.f32 	%p31, %f14, %f16;
	setp.lt.f32 	%p32, %f14, %f16;
	selp.u32 	%r288, 1, 0, %p32;
	add.s32 	%r507, %r507, %r288;
	selp.u32 	%r289, 1, 0, %p31;
	add.s32 	%r508, %r508, %r289;
	selp.f32 	%f18, %f14, %f16, %p32;
	shl.b32 	%r290, %r509, 2;
	add.s32 	%r291, %r43, %r290;
	st.shared.f32 	[%r291], %f18;
	add.s32 	%r509, %r509, 1;
	max.u32 	%r292, %r507, %r508;
	setp.lt.u32 	%p33, %r292, 4;
	add.s32 	%r293, %r507, %r234;
	setp.lt.u32 	%p34, %r293, %r6;
	and.pred  	%p35, %p33, %p34;
	add.s32 	%r295, %r508, %r42;
	setp.lt.u32 	%p36, %r295, %r6;
	and.pred  	%p37, %p35, %p36;
	@%p37 bra 	$L__BB1_20;
$L__BB1_21:
	setp.gt.u32 	%p38, %r507, 3;
	add.s32 	%r296, %r507, %r234;
	setp.ge.u32 	%p39, %r296, %r6;
	or.pred  	%p40, %p38, %p39;
	@%p40 bra 	$L__BB1_24;
	sub.s32 	%r298, %r6, %r234;
	min.s32 	%r53, %r298, 4;
	mov.u32 	%r510, %r509;
$L__BB1_23:
	add.s32 	%r56, %r507, 1;
	shl.b32 	%r299, %r507, 2;
	add.s32 	%r300, %r41, %r299;
	ld.shared.f32 	%f19, [%r300];
	add.s32 	%r509, %r510, 1;
	shl.b32 	%r301, %r510, 2;
	add.s32 	%r302, %r43, %r301;
	st.shared.f32 	[%r302], %f19;
	setp.lt.s32 	%p41, %r56, %r53;
	mov.u32 	%r510, %r509;
	mov.u32 	%r507, %r56;
	@%p41 bra 	$L__BB1_23;
$L__BB1_24:
	setp.gt.u32 	%p42, %r508, 3;
	add.s32 	%r303, %r508, %r42;
	setp.ge.u32 	%p43, %r303, %r6;
	or.pred  	%p44, %p42, %p43;
	@%p44 bra 	$L__BB1_27;
	sub.s32 	%r305, %r6, %r42;
	min.s32 	%r59, %r305, 4;
$L__BB1_26:
	add.s32 	%r62, %r508, 1;
	shl.b32 	%r306, %r508, 2;
	add.s32 	%r307, %r41, %r306;
	ld.shared.f32 	%f20, [%r307+16];
	add.s32 	%r63, %r509, 1;
	shl.b32 	%r308, %r509, 2;
	add.s32 	%r309, %r43, %r308;
	st.shared.f32 	[%r309], %f20;
	setp.lt.s32 	%p45, %r62, %r59;
	mov.u32 	%r509, %r63;
	mov.u32 	%r508, %r62;
	@%p45 bra 	$L__BB1_26;
$L__BB1_27:
	bar.sync 	0;
	setp.gt.u32 	%p46, %r1, 15;
	@%p46 bra 	$L__BB1_37;
	shl.b32 	%r64, %r1, 4;
	mad.lo.s32 	%r65, %r1, 56, %r8;
	or.b32  	%r66, %r64, 8;
	mad.lo.s32 	%r67, %r1, 60, %r4;
	max.u32 	%r313, %r64, %r66;
	setp.ge.u32 	%p47, %r313, %r6;
	mov.b32 	%r518, 0;
	mov.u32 	%r519, %r518;
	mov.u32 	%r520, %r518;
	@%p47 bra 	$L__BB1_31;
	mov.b32 	%r520, 0;
	mov.u32 	%r519, %r520;
	mov.u32 	%r518, %r520;
$L__BB1_30:
	shl.b32 	%r315, %r518, 2;
	add.s32 	%r316, %r65, %r315;
	ld.shared.f32 	%f21, [%r316];
	shl.b32 	%r317, %r519, 2;
	add.s32 	%r318, %r65, %r317;
	ld.shared.f32 	%f23, [%r318+32];
	setp.geu.f32 	%p48, %f21, %f23;
	setp.lt.f32 	%p49, %f21, %f23;
	selp.u32 	%r319, 1, 0, %p49;
	add.s32 	%r518, %r518, %r319;
	selp.u32 	%r320, 1, 0, %p48;
	add.s32 	%r519, %r519, %r320;
	selp.f32 	%f25, %f21, %f23, %p49;
	shl.b32 	%r321, %r520, 2;
	add.s32 	%r322, %r67, %r321;
	st.shared.f32 	[%r322], %f25;
	add.s32 	%r520, %r520, 1;
	max.u32 	%r323, %r518, %r519;
	setp.lt.u32 	%p50, %r323, 8;
	add.s32 	%r324, %r518, %r64;
	setp.lt.u32 	%p51, %r324, %r6;
	and.pred  	%p52, %p50, %p51;
	add.s32 	%r326, %r519, %r66;
	setp.lt.u32 	%p53, %r326, %r6;
	and.pred  	%p54, %p52, %p53;
	@%p54 bra 	$L__BB1_30;
$L__BB1_31:
	setp.gt.u32 	%p55, %r518, 7;
	add.s32 	%r327, %r518, %r64;
	setp.ge.u32 	%p56, %r327, %r6;
	or.pred  	%p57, %p55, %p56;
	@%p57 bra 	$L__BB1_34;
	sub.s32 	%r329, %r6, %r64;
	min.s32 	%r77, %r329, 8;
	mov.u32 	%r521, %r520;
$L__BB1_33:
	add.s32 	%r80, %r518, 1;
	shl.b32 	%r330, %r518, 2;
	add.s32 	%r331, %r65, %r330;
	ld.shared.f32 	%f26, [%r331];
	add.s32 	%r520, %r521, 1;
	shl.b32 	%r332, %r521, 2;
	add.s32 	%r333, %r67, %r332;
	st.shared.f32 	[%r333], %f26;
	setp.lt.s32 	%p58, %r80, %r77;
	mov.u32 	%r521, %r520;
	mov.u32 	%r518, %r80;
	@%p58 bra 	$L__BB1_33;
$L__BB1_34:
	setp.gt.u32 	%p59, %r519, 7;
	add.s32 	%r334, %r519, %r66;
	setp.ge.u32 	%p60, %r334, %r6;
	or.pred  	%p61, %p59, %p60;
	@%p61 bra 	$L__BB1_37;
	sub.s32 	%r336, %r6, %r66;
	min.s32 	%r83, %r336, 8;
$L__BB1_36:
	add.s32 	%r86, %r519, 1;
	shl.b32 	%r337, %r519, 2;
	add.s32 	%r338, %r65, %r337;
	ld.shared.f32 	%f27, [%r338+32];
	add.s32 	%r87, %r520, 1;
	shl.b32 	%r339, %r520, 2;
	add.s32 	%r340, %r67, %r339;
	st.shared.f32 	[%r340], %f27;
	setp.lt.s32 	%p62, %r86, %r83;
	mov.u32 	%r520, %r87;
	mov.u32 	%r519, %r86;
	@%p62 bra 	$L__BB1_36;
$L__BB1_37:
	bar.sync 	0;
	setp.gt.u32 	%p63, %r1, 7;
	@%p63 bra 	$L__BB1_47;
	shl.b32 	%r88, %r1, 5;
	mad.lo.s32 	%r89, %r1, 124, %r4;
	or.b32  	%r90, %r88, 16;
	mad.lo.s32 	%r91, %r1, 120, %r8;
	max.u32 	%r344, %r88, %r90;
	setp.ge.u32 	%p64, %r344, %r6;
	mov.b32 	%r529, 0;
	mov.u32 	%r530, %r529;
	mov.u32 	%r531, %r529;
	@%p64 bra 	$L__BB1_41;
	mov.b32 	%r531, 0;
	mov.u32 	%r530, %r531;
	mov.u32 	%r529, %r531;
$L__BB1_40:
	shl.b32 	%r346, %r529, 2;
	add.s32 	%r347, %r89, %r346;
	ld.shared.f32 	%f28, [%r347];
	shl.b32 	%r348, %r530, 2;
	add.s32 	%r349, %r89, %r348;
	ld.shared.f32 	%f30, [%r349+64];
	setp.geu.f32 	%p65, %f28, %f30;
	setp.lt.f32 	%p66, %f28, %f30;
	selp.u32 	%r350, 1, 0, %p66;
	add.s32 	%r529, %r529, %r350;
	selp.u32 	%r351, 1, 0, %p65;
	add.s32 	%r530, %r530, %r351;
	selp.f32 	%f32, %f28, %f30, %p66;
	shl.b32 	%r352, %r531, 2;
	add.s32 	%r353, %r91, %r352;
	st.shared.f32 	[%r353], %f32;
	add.s32 	%r531, %r531, 1;
	max.u32 	%r354, %r529, %r530;
	setp.lt.u32 	%p67, %r354, 16;
	add.s32 	%r355, %r529, %r88;
	setp.lt.u32 	%p68, %r355, %r6;
	and.pred  	%p69, %p67, %p68;
	add.s32 	%r357, %r530, %r90;
	setp.lt.u32 	%p70, %r357, %r6;
	and.pred  	%p71, %p69, %p70;
	@%p71 bra 	$L__BB1_40;
$L__BB1_41:
	setp.gt.u32 	%p72, %r529, 15;
	add.s32 	%r358, %r529, %r88;
	setp.ge.u32 	%p73, %r358, %r6;
	or.pred  	%p74, %p72, %p73;
	@%p74 bra 	$L__BB1_44;
	sub.s32 	%r360, %r6, %r88;
	min.s32 	%r101, %r360, 16;
	mov.u32 	%r532, %r531;
$L__BB1_43:
	add.s32 	%r104, %r529, 1;
	shl.b32 	%r361, %r529, 2;
	add.s32 	%r362, %r89, %r361;
	ld.shared.f32 	%f33, [%r362];
	add.s32 	%r531, %r532, 1;
	shl.b32 	%r363, %r532, 2;
	add.s32 	%r364, %r91, %r363;
	st.shared.f32 	[%r364], %f33;
	setp.lt.s32 	%p75, %r104, %r101;
	mov.u32 	%r532, %r531;
	mov.u32 	%r529, %r104;
	@%p75 bra 	$L__BB1_43;
$L__BB1_44:
	setp.gt.u32 	%p76, %r530, 15;
	add.s32 	%r365, %r530, %r90;
	setp.ge.u32 	%p77, %r365, %r6;
	or.pred  	%p78, %p76, %p77;
	@%p78 bra 	$L__BB1_47;
	sub.s32 	%r367, %r6, %r90;
	min.s32 	%r107, %r367, 16;
$L__BB1_46:
	add.s32 	%r110, %r530, 1;
	shl.b32 	%r368, %r530, 2;
	add.s32 	%r369, %r89, %r368;
	ld.shared.f32 	%f34, [%r369+64];
	add.s32 	%r111, %r531, 1;
	shl.b32 	%r370, %r531, 2;
	add.s32 	%r371, %r91, %r370;
	st.shared.f32 	[%r371], %f34;
	setp.lt.s32 	%p79, %r110, %r107;
	mov.u32 	%r531, %r111;
	mov.u32 	%r530, %r110;
	@%p79 bra 	$L__BB1_46;
$L__BB1_47:
	bar.sync 	0;
	setp.gt.u32 	%p80, %r1, 3;
	@%p80 bra 	$L__BB1_57;
	shl.b32 	%r112, %r1, 6;
	mad.lo.s32 	%r113, %r1, 248, %r8;
	or.b32  	%r114, %r112, 32;
	mad.lo.s32 	%r115, %r1, 252, %r4;
	max.u32 	%r375, %r112, %r114;
	setp.ge.u32 	%p81, %r375, %r6;
	mov.b32 	%r540, 0;
	mov.u32 	%r541, %r540;
	mov.u32 	%r542, %r540;
	@%p81 bra 	$L__BB1_51;
	mov.b32 	%r542, 0;
	mov.u32 	%r541, %r542;
	mov.u32 	%r540, %r542;
$L__BB1_50:
	shl.b32 	%r377, %r540, 2;
	add.s32 	%r378, %r113, %r377;
	ld.shared.f32 	%f35, [%r378];
	shl.b32 	%r379, %r541, 2;
	add.s32 	%r380, %r113, %r379;
	ld.shared.f32 	%f37, [%r380+128];
	setp.geu.f32 	%p82, %f35, %f37;
	setp.lt.f32 	%p83, %f35, %f37;
	selp.u32 	%r381, 1, 0, %p83;
	add.s32 	%r540, %r540, %r381;
	selp.u32 	%r382, 1, 0, %p82;
	add.s32 	%r541, %r541, %r382;
	selp.f32 	%f39, %f35, %f37, %p83;
	shl.b32 	%r383, %r542, 2;
	add.s32 	%r384, %r115, %r383;
	st.shared.f32 	[%r384], %f39;
	add.s32 	%r542, %r542, 1;
	max.u32 	%r385, %r540, %r541;
	setp.lt.u32 	%p84, %r385, 32;
	add.s32 	%r386, %r540, %r112;
	setp.lt.u32 	%p85, %r386, %r6;
	and.pred  	%p86, %p84, %p85;
	add.s32 	%r388, %r541, %r114;
	setp.lt.u32 	%p87, %r388, %r6;
	and.pred  	%p88, %p86, %p87;
	@%p88 bra 	$L__BB1_50;
$L__BB1_51:
	setp.gt.u32 	%p89, %r540, 31;
	add.s32 	%r389, %r540, %r112;
	setp.ge.u32 	%p90, %r389, %r6;
	or.pred  	%p91, %p89, %p90;
	@%p91 bra 	$L__BB1_54;
	sub.s32 	%r391, %r6, %r112;
	min.s32 	%r125, %r391, 32;
	mov.u32 	%r543, %r542;
$L__BB1_53:
	add.s32 	%r128, %r540, 1;
	shl.b32 	%r392, %r540, 2;
	add.s32 	%r393, %r113, %r392;
	ld.shared.f32 	%f40, [%r393];
	add.s32 	%r542, %r543, 1;
	shl.b32 	%r394, %r543, 2;
	add.s32 	%r395, %r115, %r394;
	st.shared.f32 	[%r395], %f40;
	setp.lt.s32 	%p92, %r128, %r125;
	mov.u32 	%r543, %r542;
	mov.u32 	%r540, %r128;
	@%p92 bra 	$L__BB1_53;
$L__BB1_54:
	setp.gt.u32 	%p93, %r541, 31;
	add.s32 	%r396, %r541, %r114;
	setp.ge.u32 	%p94, %r396, %r6;
	or.pred  	%p95, %p93, %p94;
	@%p95 bra 	$L__BB1_57;
	sub.s32 	%r398, %r6, %r114;
	min.s32 	%r131, %r398, 32;
$L__BB1_56:
	add.s32 	%r134, %r541, 1;
	shl.b32 	%r399, %r541, 2;
	add.s32 	%r400, %r113, %r399;
	ld.shared.f32 	%f41, [%r400+128];
	add.s32 	%r135, %r542, 1;
	shl.b32 	%r401, %r542, 2;
	add.s32 	%r402, %r115, %r401;
	st.shared.f32 	[%r402], %f41;
	setp.lt.s32 	%p96, %r134, %r131;
	mov.u32 	%r542, %r135;
	mov.u32 	%r541, %r134;
	@%p96 bra 	$L__BB1_56;
$L__BB1_57:
	bar.sync 	0;
	setp.gt.u32 	%p97, %r1, 1;
	@%p97 bra 	$L__BB1_67;
	shl.b32 	%r136, %r1, 7;
	mad.lo.s32 	%r137, %r1, 508, %r4;
	or.b32  	%r138, %r136, 64;
	mad.lo.s32 	%r139, %r1, 504, %r8;
	max.u32 	%r406, %r136, %r138;
	setp.ge.u32 	%p98, %r406, %r6;
	mov.b32 	%r551, 0;
	mov.u32 	%r552, %r551;
	mov.u32 	%r553, %r551;
	@%p98 bra 	$L__BB1_61;
	mov.b32 	%r553, 0;
	mov.u32 	%r552, %r553;
	mov.u32 	%r551, %r553;
$L__BB1_60:
	shl.b32 	%r408, %r551, 2;
	add.s32 	%r409, %r137, %r408;
	ld.shared.f32 	%f42, [%r409];
	shl.b32 	%r410, %r552, 2;
	add.s32 	%r411, %r137, %r410;
	ld.shared.f32 	%f44, [%r411+256];
	setp.geu.f32 	%p99, %f42, %f44;
	setp.lt.f32 	%p100, %f42, %f44;
	selp.u32 	%r412, 1, 0, %p100;
	add.s32 	%r551, %r551, %r412;
	selp.u32 	%r413, 1, 0, %p99;
	add.s32 	%r552, %r552, %r413;
	selp.f32 	%f46, %f42, %f44, %p100;
	shl.b32 	%r414, %r553, 2;
	add.s32 	%r415, %r139, %r414;
	st.shared.f32 	[%r415], %f46;
	add.s32 	%r553, %r553, 1;
	max.u32 	%r416, %r551, %r552;
	setp.lt.u32 	%p101, %r416, 64;
	add.s32 	%r417, %r551, %r136;
	setp.lt.u32 	%p102, %r417, %r6;
	and.pred  	%p103, %p101, %p102;
	add.s32 	%r419, %r552, %r138;
	setp.lt.u32 	%p104, %r419, %r6;
	and.pred  	%p105, %p103, %p104;
	@%p105 bra 	$L__BB1_60;
$L__BB1_61:
	setp.gt.u32 	%p106, %r551, 63;
	add.s32 	%r420, %r551, %r136;
	setp.ge.u32 	%p107, %r420, %r6;
	or.pred  	%p108, %p106, %p107;
	@%p108 bra 	$L__BB1_64;
	sub.s32 	%r422, %r6, %r136;
	min.s32 	%r149, %r422, 64;
	mov.u32 	%r554, %r553;
$L__BB1_63:
	add.s32 	%r152, %r551, 1;
	shl.b32 	%r423, %r551, 2;
	add.s32 	%r424, %r137, %r423;
	ld.shared.f32 	%f47, [%r424];
	add.s32 	%r553, %r554, 1;
	shl.b32 	%r425, %r554, 2;
	add.s32 	%r426, %r139, %r425;
	st.shared.f32 	[%r426], %f47;
	setp.lt.s32 	%p109, %r152, %r149;
	mov.u32 	%r554, %r553;
	mov.u32 	%r551, %r152;
	@%p109 bra 	$L__BB1_63;
$L__BB1_64:
	setp.gt.u32 	%p110, %r552, 63;
	add.s32 	%r427, %r552, %r138;
	setp.ge.u32 	%p111, %r427, %r6;
	or.pred  	%p112, %p110, %p111;
	@%p112 bra 	$L__BB1_67;
	sub.s32 	%r429, %r6, %r138;
	min.s32 	%r155, %r429, 64;
$L__BB1_66:
	add.s32 	%r158, %r552, 1;
	shl.b32 	%r430, %r552, 2;
	add.s32 	%r431, %r137, %r430;
	ld.shared.f32 	%f48, [%r431+256];
	add.s32 	%r159, %r553, 1;
	shl.b32 	%r432, %r553, 2;
	add.s32 	%r433, %r139, %r432;
	st.shared.f32 	[%r433], %f48;
	setp.lt.s32 	%p113, %r158, %r155;
	mov.u32 	%r553, %r159;
	mov.u32 	%r552, %r158;
	@%p113 bra 	$L__BB1_66;
$L__BB1_67:
	bar.sync 	0;
	setp.ne.s32 	%p114, %r1, 0;
	@%p114 bra 	$L__BB1_77;
	setp.lt.u32 	%p115, %r5, 129;
	mov.b32 	%r562, 0;
	mov.u32 	%r563, %r562;
	mov.u32 	%r564, %r562;
	@%p115 bra 	$L__BB1_71;
	mov.b32 	%r564, 0;
	mov.u32 	%r563, %r564;
	mov.u32 	%r562, %r564;
$L__BB1_70:
	shl.b32 	%r436, %r562, 2;
	add.s32 	%r438, %r235, %r436;
	ld.shared.f32 	%f49, [%r438];
	shl.b32 	%r439, %r563, 2;
	add.s32 	%r440, %r235, %r439;
	ld.shared.f32 	%f51, [%r440+512];
	setp.geu.f32 	%p116, %f49, %f51;
	setp.lt.f32 	%p117, %f49, %f51;
	selp.u32 	%r441, 1, 0, %p117;
	add.s32 	%r562, %r562, %r441;
	selp.u32 	%r442, 1, 0, %p116;
	add.s32 	%r563, %r563, %r442;
	selp.f32 	%f53, %f49, %f51, %p117;
	shl.b32 	%r443, %r564, 2;
	add.s32 	%r445, %r232, %r443;
	st.shared.f32 	[%r445], %f53;
	add.s32 	%r564, %r564, 1;
	max.u32 	%r446, %r562, %r563;
	setp.lt.u32 	%p118, %r446, 128;
	setp.lt.u32 	%p119, %r562, %r6;
	and.pred  	%p120, %p118, %p119;
	add.s32 	%r448, %r563, 128;
	setp.lt.u32 	%p121, %r448, %r6;
	and.pred  	%p122, %p120, %p121;
	@%p122 bra 	$L__BB1_70;
$L__BB1_71:
	setp.gt.u32 	%p123, %r562, 127;
	setp.ge.u32 	%p124, %r562, %r6;
	or.pred  	%p125, %p123, %p124;
	@%p125 bra 	$L__BB1_74;
	min.u32 	%r169, %r5, 128;
	mov.u32 	%r565, %r564;
$L__BB1_73:
	add.s32 	%r172, %r562, 1;
	shl.b32 	%r449, %r562, 2;
	add.s32 	%r451, %r235, %r449;
	ld.shared.f32 	%f54, [%r451];
	add.s32 	%r564, %r565, 1;
	shl.b32 	%r452, %r565, 2;
	add.s32 	%r454, %r232, %r452;
	st.shared.f32 	[%r454], %f54;
	setp.lt.s32 	%p126, %r172, %r169;
	mov.u32 	%r565, %r564;
	mov.u32 	%r562, %r172;
	@%p126 bra 	$L__BB1_73;
$L__BB1_74:
	setp.gt.u32 	%p127, %r563, 127;
	add.s32 	%r455, %r563, 128;
	setp.ge.u32 	%p128, %r455, %r6;
	or.pred  	%p129, %p127, %p128;
	@%p129 bra 	$L__BB1_77;
	add.s32 	%r175, %r6, -128;
$L__BB1_76:
	add.s32 	%r178, %r563, 1;
	shl.b32 	%r457, %r563, 2;
	add.s32 	%r459, %r235, %r457;
	ld.shared.f32 	%f55, [%r459+512];
	add.s32 	%r179, %r564, 1;
	shl.b32 	%r460, %r564, 2;
	add.s32 	%r462, %r232, %r460;
	st.shared.f32 	[%r462], %f55;
	setp.lt.s32 	%p130, %r178, %r175;
	mov.u32 	%r564, %r179;
	mov.u32 	%r563, %r178;
	@%p130 bra 	$L__BB1_76;
$L__BB1_77:
	bar.sync 	0;
	ld.shared.f32 	%f56, [%r4];
	st.global.f32 	[%rd3], %f56;
	sub.s32 	%r464, %r8, %r231;
	ld.shared.f32 	%f57, [%r464];
	add.s64 	%rd20, %rd1, %rd18;
	st.global.f32 	[%rd20], %f57;
	bar.sync 	0;
	setp.lt.u32 	%p131, %r229, 257;
	@%p131 bra 	$L__BB1_101;
	mov.b32 	%r571, 256;
	mov.b32 	%r570, 0;
$L__BB1_79:
	mov.u32 	%r181, %r571;
	shl.b32 	%r571, %r181, 1;
	add.s32 	%r467, %r571, -1;
	and.b32  	%r468, %r467, %r229;
	setp.ne.s32 	%p132, %r468, 0;
	@%p132 bra 	$L__BB1_81;
	div.s32 	%r572, %r229, %r571;
	bra.uni 	$L__BB1_82;
$L__BB1_81:
	div.s32 	%r469, %r229, %r571;
	add.s32 	%r572, %r469, 1;
$L__BB1_82:
	setp.ge.s32 	%p133, %r3, %r572;
	@%p133 bra 	$L__BB1_100;
	mul.lo.s32 	%r186, %r571, %r3;
	setp.ne.s32 	%p134, %r570, 0;
	@%p134 bra 	$L__BB1_91;
	mul.wide.s32 	%rd38, %r186, 4;
	add.s64 	%rd4, %rd2, %rd38;
	mul.wide.s32 	%rd39, %r181, 4;
	add.s64 	%rd5, %rd4, %rd39;
	add.s64 	%rd6, %rd1, %rd38;
	add.s32 	%r187, %r186, %r181;
	setp.lt.s32 	%p156, %r181, 1;
	setp.ge.s32 	%p157, %r186, %r229;
	mov.b32 	%r576, 0;
	or.pred  	%p158, %p156, %p157;
	mov.u32 	%r577, %r576;
	mov.u32 	%r578, %r576;
	@%p158 bra 	$L__BB1_88;
	mov.b32 	%r578, 0;
	mov.u32 	%r577, %r578;
	mov.u32 	%r576, %r578;
$L__BB1_86:
	add.s32 	%r481, %r187, %r577;
	setp.ge.s32 	%p159, %r481, %r229;
	@%p159 bra 	$L__BB1_88;
	mul.wide.u32 	%rd40, %r576, 4;
	add.s64 	%rd41, %rd4, %rd40;
	ld.global.f32 	%f65, [%rd41];
	mul.wide.u32 	%rd42, %r577, 4;
	add.s64 	%rd43, %rd5, %rd42;
	ld.global.f32 	%f67, [%rd43];
	setp.geu.f32 	%p160, %f65, %f67;
	setp.lt.f32 	%p161, %f65, %f67;
	selp.u32 	%r482, 1, 0, %p161;
	add.s32 	%r576, %r576, %r482;
	selp.u32 	%r483, 1, 0, %p160;
	add.s32 	%r577, %r577, %r483;
	selp.f32 	%f69, %f65, %f67, %p161;
	mul.wide.u32 	%rd44, %r578, 4;
	add.s64 	%rd45, %rd6, %rd44;
	st.global.f32 	[%rd45], %f69;
	add.s32 	%r578, %r578, 1;
	max.s32 	%r484, %r576, %r577;
	setp.lt.s32 	%p162, %r484, %r181;
	add.s32 	%r485, %r576, %r186;
	setp.lt.s32 	%p163, %r485, %r229;
	and.pred  	%p164, %p162, %p163;
	@%p164 bra 	$L__BB1_86;
$L__BB1_88:
	setp.ge.s32 	%p165, %r576, %r181;
	add.s32 	%r486, %r576, %r186;
	setp.ge.s32 	%p166, %r486, %r229;
	or.pred  	%p167, %p165, %p166;
	@%p167 bra 	$L__BB1_89;
	bra.uni 	$L__BB1_103;
$L__BB1_89:
	setp.ge.s32 	%p171, %r577, %r181;
	add.s32 	%r488, %r187, %r577;
	setp.ge.s32 	%p172, %r488, %r229;
	or.pred  	%p173, %p171, %p172;
	@%p173 bra 	$L__BB1_100;
$L__BB1_90:
	add.s32 	%r204, %r577, 1;
	mul.wide.s32 	%rd50, %r577, 4;
	add.s64 	%rd51, %rd5, %rd50;
	ld.global.f32 	%f71, [%rd51];
	add.s32 	%r205, %r578, 1;
	mul.wide.u32 	%rd52, %r578, 4;
	add.s64 	%rd53, %rd6, %rd52;
	st.global.f32 	[%rd53], %f71;
	setp.lt.s32 	%p174, %r204, %r181;
	add.s32 	%r489, %r187, %r204;
	setp.lt.s32 	%p175, %r489, %r229;
	and.pred  	%p176, %p174, %p175;
	mov.u32 	%r578, %r205;
	mov.u32 	%r577, %r204;
	@%p176 bra 	$L__BB1_90;
	bra.uni 	$L__BB1_100;
$L__BB1_91:
	mul.wide.s32 	%rd21, %r186, 4;
	add.s64 	%rd7, %rd1, %rd21;
	mul.wide.s32 	%rd22, %r181, 4;
	add.s64 	%rd8, %rd7, %rd22;
	add.s64 	%rd9, %rd2, %rd21;
	add.s32 	%r206, %r186, %r181;
	setp.lt.s32 	%p135, %r181, 1;
	setp.ge.s32 	%p136, %r186, %r229;
	mov.b32 	%r586, 0;
	or.pred  	%p137, %p135, %p136;
	mov.u32 	%r587, %r586;
	mov.u32 	%r591, %r586;
	@%p137 bra 	$L__BB1_95;
	mov.b32 	%r591, 0;
	mov.u32 	%r587, %r591;
	mov.u32 	%r586, %r591;
$L__BB1_93:
	add.s32 	%r472, %r206, %r587;
	setp.ge.s32 	%p138, %r472, %r229;
	@%p138 bra 	$L__BB1_95;
	mul.wide.u32 	%rd23, %r586, 4;
	add.s64 	%rd24, %rd7, %rd23;
	ld.global.f32 	%f58, [%rd24];
	mul.wide.u32 	%rd25, %r587, 4;
	add.s64 	%rd26, %rd8, %rd25;
	ld.global.f32 	%f60, [%rd26];
	setp.geu.f32 	%p139, %f58, %f60;
	setp.lt.f32 	%p140, %f58, %f60;
	selp.u32 	%r473, 1, 0, %p140;
	add.s32 	%r586, %r586, %r473;
	selp.u32 	%r474, 1, 0, %p139;
	add.s32 	%r587, %r587, %r474;
	selp.f32 	%f62, %f58, %f60, %p140;
	mul.wide.u32 	%rd27, %r591, 4;
	add.s64 	%rd28, %rd9, %rd27;
	st.global.f32 	[%rd28], %f62;
	add.s32 	%r591, %r591, 1;
	max.s32 	%r475, %r586, %r587;
	setp.lt.s32 	%p141, %r475, %r181;
	add.s32 	%r476, %r586, %r186;
	setp.lt.s32 	%p142, %r476, %r229;
	and.pred  	%p143, %p141, %p142;
	@%p143 bra 	$L__BB1_93;
$L__BB1_95:
	setp.ge.s32 	%p144, %r586, %r181;
	add.s32 	%r590, %r586, %r186;
	setp.ge.s32 	%p145, %r590, %r229;
	or.pred  	%p146, %p144, %p145;
	@%p146 bra 	$L__BB1_98;
	mul.wide.u32 	%rd30, %r591, 4;
	add.s64 	%rd31, %rd21, %rd30;
	add.s64 	%rd55, %rd2, %rd31;
	mul.wide.u32 	%rd32, %r586, 4;
	add.s64 	%rd33, %rd21, %rd32;
	add.s64 	%rd54, %rd1, %rd33;
$L__BB1_97:
	add.s32 	%r586, %r586, 1;
	ld.global.f32 	%f63, [%rd54];
	add.s32 	%r591, %r591, 1;
	st.global.f32 	[%rd55], %f63;
	setp.lt.s32 	%p147, %r586, %r181;
	add.s32 	%r590, %r590, 1;
	setp.lt.s32 	%p148, %r590, %r229;
	and.pred  	%p149, %p147, %p148;
	add.s64 	%rd55, %rd55, 4;
	add.s64 	%rd54, %rd54, 4;
	@%p149 bra 	$L__BB1_97;
$L__BB1_98:
	setp.ge.s32 	%p150, %r587, %r181;
	add.s32 	%r477, %r206, %r587;
	setp.ge.s32 	%p151, %r477, %r229;
	or.pred  	%p152, %p150, %p151;
	@%p152 bra 	$L__BB1_100;
$L__BB1_99:
	add.s32 	%r226, %r587, 1;
	mul.wide.s32 	%rd34, %r587, 4;
	add.s64 	%rd35, %rd8, %rd34;
	ld.global.f32 	%f64, [%rd35];
	add.s32 	%r227, %r591, 1;
	mul.wide.u32 	%rd36, %r591, 4;
	add.s64 	%rd37, %rd9, %rd36;
	st.global.f32 	[%rd37], %f64;
	setp.lt.s32 	%p153, %r226, %r181;
	add.s32 	%r478, %r206, %r226;
	setp.lt.s32 	%p154, %r478, %r229;
	and.pred  	%p155, %p153, %p154;
	mov.u32 	%r591, %r227;
	mov.u32 	%r587, %r226;
	@%p155 bra 	$L__BB1_99;
$L__BB1_100:
	xor.b32  	%r570, %r570, 1;
	bar.sync 	0;
	setp.lt.u32 	%p177, %r571, %r229;
	@%p177 bra 	$L__BB1_79;
$L__BB1_101:
	ret;
$L__BB1_102:
	ld.shared.f32 	%f5, [%r9];
	shl.b32 	%r242, %r491, 2;
	add.s32 	%r243, %r8, %r242;
	st.shared.f32 	[%r243], %f5;
	add.s32 	%r491, %r491, 1;
	bra.uni 	$L__BB1_5;
$L__BB1_103:
	add.s32 	%r200, %r576, 1;
	mul.wide.s32 	%rd46, %r576, 4;
	add.s64 	%rd47, %rd4, %rd46;
	ld.global.f32 	%f70, [%rd47];
	add.s32 	%r201, %r578, 1;
	mul.wide.u32 	%rd48, %r578, 4;
	add.s64 	%rd49, %rd6, %rd48;
	st.global.f32 	[%rd49], %f70;
	setp.lt.s32 	%p168, %r200, %r181;
	add.s32 	%r487, %r200, %r186;
	setp.lt.s32 	%p169, %r487, %r229;
	and.pred  	%p170, %p168, %p169;
	mov.u32 	%r578, %r201;
	mov.u32 	%r576, %r200;
	@%p170 bra 	$L__BB1_103;
	bra.uni 	$L__BB1_89;

}


// ===== COMPILED SASS (sm_100) =====

	.target	sm_100

	.elftype	@"ET_EXEC"


//--------------------- .note.nv.tkinfo           --------------------------
	.section	.note.nv.tkinfo,"",@"SHT_NOTE"
	.sectionflags	@"SHF_NOTE_NV_TKINFO"
	.tkinfo
        /*0018*/ 	.word	0x00000002
        /*0030*/ 	.string	""
        /*0030*/ 	.string	"ptxas"
        /*0030*/ 	.string	"Cuda compilation tools, release 13.0, V13.0.88"
        /*0030*/ 	.string	"Build cuda_13.0.r13.0/compiler.36424714_0"
        /*0030*/ 	.string	"-arch sm_100 -m 64 "



//--------------------- .note.nv.cuinfo           --------------------------
	.section	.note.nv.cuinfo,"",@"SHT_NOTE"
	.sectionflags	@"SHF_NOTE_NV_CUINFO"
        /*0018*/ 	.short	0x0002
        /*001a*/ 	.short	0x0064
        /*001c*/ 	.short	0x0082
	.zero		2


//--------------------- .nv.info                  --------------------------
	.section	.nv.info,"",@"SHT_CUDA_INFO"
	.align	4


	//----- nvinfo : EIATTR_REGCOUNT
	.align		4
        /*0000*/ 	.byte	0x04, 0x2f
        /*0002*/ 	.short	(.L_10 - .L_9)
	.align		4
.L_9:
        /*0004*/ 	.word	index@(_Z11d_mergesortPfS_i)
        /*0008*/ 	.word	0x00000020


	//----- nvinfo : EIATTR_FRAME_SIZE
	.align		4
.L_10:
        /*000c*/ 	.byte	0x04, 0x11
        /*000e*/ 	.short	(.L_12 - .L_11)
	.align		4
.L_11:
        /*0010*/ 	.word	index@(_Z11d_mergesortPfS_i)
        /*0014*/ 	.word	0x00000000


	//----- nvinfo : EIATTR_REGCOUNT
	.align		4
.L_12:
        /*0018*/ 	.byte	0x04, 0x2f
        /*001a*/ 	.short	(.L_14 - .L_13)
	.align		4
.L_13:
        /*001c*/ 	.word	index@(_Z17d_mergesortsharedPfS_i)
        /*0020*/ 	.word	0x00000020


	//----- nvinfo : EIATTR_FRAME_SIZE
	.align		4
.L_14:
        /*0024*/ 	.byte	0x04, 0x11
        /*0026*/ 	.short	(.L_16 - .L_15)
	.align		4
.L_15:
        /*0028*/ 	.word	index@(_Z17d_mergesortsharedPfS_i)
        /*002c*/ 	.word	0x00000000


	//----- nvinfo : EIATTR_MIN_STACK_SIZE
	.align		4
.L_16:
        /*0030*/ 	.byte	0x04, 0x12
        /*0032*/ 	.short	(.L_18 - .L_17)
	.align		4
.L_17:
        /*0034*/ 	.word	index@(_Z17d_mergesortsharedPfS_i)
        /*0038*/ 	.word	0x00000000


	//----- nvinfo : EIATTR_MIN_STACK_SIZE
	.align		4
.L_18:
        /*003c*/ 	.byte	0x04, 0x12
        /*003e*/ 	.short	(.L_20 - .L_19)
	.align		4
.L_19:
        /*0040*/ 	.word	index@(_Z11d_mergesortPfS_i)
        /*0044*/ 	.word	0x00000000
.L_20:


//--------------------- .nv.compat                --------------------------
	.section	.nv.compat,"",@"SHT_CUDA_COMPAT_INFO"
	.align	4
        /*0000*/ 	.byte	0x02, 0x09, 0x00, 0x00, 0x02, 0x02, 0x01, 0x00, 0x02, 0x05, 0x05, 0x00, 0x03, 0x07, 0x01, 0x01
        /*0010*/ 	.byte	0x02, 0x03, 0x00, 0x00, 0x02, 0x06, 0x01, 0x00, 0x04, 0x0b, 0x08, 0x00, 0x09, 0x00, 0x00, 0x00
        /*0020*/ 	.byte	0x00, 0x00, 0x00, 0x00


//--------------------- .nv.info._Z17d_mergesortsharedPfS_i --------------------------
	.section	.nv.info._Z17d_mergesortsharedPfS_i,"",@"SHT_CUDA_INFO"
	.sectionflags	@""
	.align	4


	//----- nvinfo : EIATTR_CUDA_API_VERSION
	.align		4
        /*0000*/ 	.byte	0x04, 0x37
        /*0002*/ 	.short	(.L_22 - .L_21)
.L_21:
        /*0004*/ 	.word	0x00000082


	//----- nvinfo : EIATTR_KPARAM_INFO
	.align		4
.L_22:
        /*0008*/ 	.byte	0x04, 0x17
        /*000a*/ 	.short	(.L_24 - .L_23)
.L_23:
        /*000c*/ 	.word	0x00000000
        /*0010*/ 	.short	0x0002
        /*0012*/ 	.short	0x0010
        /*0014*/ 	.byte	0x00, 0xf0, 0x11, 0x00


	//----- nvinfo : EIATTR_KPARAM_INFO
	.align		4
.L_24:
        /*0018*/ 	.byte	0x04, 0x17
        /*001a*/ 	.short	(.L_26 - .L_25)
.L_25:
        /*001c*/ 	.word	0x00000000
        /*0020*/ 	.short	0x0001
        /*0022*/ 	.short	0x0008
        /*0024*/ 	.byte	0x00, 0xf5, 0x21, 0x00


	//----- nvinfo : EIATTR_KPARAM_INFO
	.align		4
.L_26:
        /*0028*/ 	.byte	0x04, 0x17
        /*002a*/ 	.short	(.L_28 - .L_27)
.L_27:
        /*002c*/ 	.word	0x00000000
        /*0030*/ 	.short	0x0000
        /*0032*/ 	.short	0x0000
        /*0034*/ 	.byte	0x00, 0xf5, 0x21, 0x00


	//----- nvinfo : EIATTR_SPARSE_MMA_MASK
	.align		4
.L_28:
        /*0038*/ 	.byte	0x03, 0x50
        /*003a*/ 	.short	0x0000


	//----- nvinfo : EIATTR_MAXREG_COUNT
	.align		4
        /*003c*/ 	.byte	0x03, 0x1b
        /*003e*/ 	.short	0x00ff


	//----- nvinfo : EIATTR_NUM_BARRIERS
	.align		4
        /*0040*/ 	.byte	0x02, 0x4c
        /*0042*/ 	.byte	0x01
	.zero		1


	//----- nvinfo : EIATTR_MERCURY_ISA_VERSION
	.align		4
        /*0044*/ 	.byte	0x03, 0x5f
        /*0046*/ 	.short	0x0101


	//----- nvinfo : EIATTR_VRC_CTA_INIT_COUNT
	.align		4
        /*0048*/ 	.byte	0x02, 0x4a
	.zero		1
	.zero		1


	//----- nvinfo : EIATTR_EXIT_INSTR_OFFSETS
	.align		4
        /*004c*/ 	.byte	0x04, 0x1c
        /*004e*/ 	.short	(.L_30 - .L_29)


	//   ....[0]....
.L_29:
        /*0050*/ 	.word	0x00000070


	//   ....[1]....
        /*0054*/ 	.word	0x00002630


	//   ....[2]....
        /*0058*/ 	.word	0x000034f0


	//----- nvinfo : EIATTR_CRS_STACK_SIZE
	.align		4
.L_30:
        /*005c*/ 	.byte	0x04, 0x1e
        /*005e*/ 	.short	(.L_32 - .L_31)
.L_31:
        /*0060*/ 	.word	0x00000000


	//----- nvinfo : EIATTR_CBANK_PARAM_SIZE
	.align		4
.L_32:
        /*0064*/ 	.byte	0x03, 0x19
        /*0066*/ 	.short	0x0014


	//----- nvinfo : EIATTR_PARAM_CBANK
	.align		4
        /*0068*/ 	.byte	0x04, 0x0a
        /*006a*/ 	.short	(.L_34 - .L_33)
	.align		4
.L_33:
        /*006c*/ 	.word	index@(.nv.constant0._Z17d_mergesortsharedPfS_i)
        /*0070*/ 	.short	0x0380
        /*0072*/ 	.short	0x0014


	//----- nvinfo : EIATTR_SW_WAR
	.align		4
.L_34:
        /*0074*/ 	.byte	0x04, 0x36
        /*0076*/ 	.short	(.L_36 - .L_35)
.L_35:
        /*0078*/ 	.word	0x00000008
.L_36:


//--------------------- .nv.info._Z11d_mergesortPfS_i --------------------------
	.section	.nv.info._Z11d_mergesortPfS_i,"",@"SHT_CUDA_INFO"
	.sectionflags	@""
	.align	4


	//----- nvinfo : EIATTR_CUDA_API_VERSION
	.align		4
        /*0000*/ 	.byte	0x04, 0x37
        /*0002*/ 	.short	(.L_38 - .L_37)
.L_37:
        /*0004*/ 	.word	0x00000082


	//----- nvinfo : EIATTR_KPARAM_INFO
	.align		4
.L_38:
        /*0008*/ 	.byte	0x04, 0x17
        /*000a*/ 	.short	(.L_40 - .L_39)
.L_39:
        /*000c*/ 	.word	0x00000000
        /*0010*/ 	.short	0x0002
        /*0012*/ 	.short	0x0010
        /*0014*/ 	.byte	0x00, 0xf0, 0x11, 0x00


	//----- nvinfo : EIATTR_KPARAM_INFO
	.align		4
.L_40:
        /*0018*/ 	.byte	0x04, 0x17
        /*001a*/ 	.short	(.L_42 - .L_41)
.L_41:
        /*001c*/ 	.word	0x00000000
        /*0020*/ 	.short	0x0001
        /*0022*/ 	.short	0x0008
        /*0024*/ 	.byte	0x00, 0xf5, 0x21, 0x00


	//----- nvinfo : EIATTR_KPARAM_INFO
	.align		4
.L_42:
        /*0028*/ 	.byte	0x04, 0x17
        /*002a*/ 	.short	(.L_44 - .L_43)
.L_43:
        /*002c*/ 	.word	0x00000000
        /*0030*/ 	.short	0x0000
        /*0032*/ 	.short	0x0000
        /*0034*/ 	.byte	0x00, 0xf5, 0x21, 0x00


	//----- nvinfo : EIATTR_SPARSE_MMA_MASK
	.align		4
.L_44:
        /*0038*/ 	.byte	0x03, 0x50
        /*003a*/ 	.short	0x0000


	//----- nvinfo : EIATTR_MAXREG_COUNT
	.align		4
        /*003c*/ 	.byte	0x03, 0x1b
        /*003e*/ 	.short	0x00ff


	//----- nvinfo : EIATTR_MERCURY_ISA_VERSION
	.align		4
        /*0040*/ 	.byte	0x03, 0x5f
        /*0042*/ 	.short	0x0101


	//----- nvinfo : EIATTR_VRC_CTA_INIT_COUNT
	.align		4
        /*0044*/ 	.byte	0x02, 0x4a
	.zero		1
	.zero		1


	//----- nvinfo : EIATTR_EXIT_INSTR_OFFSETS
	.align		4
        /*0048*/ 	.byte	0x04, 0x1c
        /*004a*/ 	.short	(.L_46 - .L_45)


	//   ....[0]....
.L_45:
        /*004c*/ 	.word	0x00000060


	//   ....[1]....
        /*0050*/ 	.word	0x00000f10


	//----- nvinfo : EIATTR_CRS_STACK_SIZE
	.align		4
.L_46:
        /*0054*/ 	.byte	0x04, 0x1e
        /*0056*/ 	.short	(.L_48 - .L_47)
.L_47:
        /*0058*/ 	.word	0x00000000


	//----- nvinfo : EIATTR_CBANK_PARAM_SIZE
	.align		4
.L_48:
        /*005c*/ 	.byte	0x03, 0x19
        /*005e*/ 	.short	0x0014


	//----- nvinfo : EIATTR_PARAM_CBANK
	.align		4
        /*0060*/ 	.byte	0x04, 0x0a
        /*0062*/ 	.short	(.L_50 - .L_49)
	.align		4
.L_49:
        /*0064*/ 	.word	index@(.nv.constant0._Z11d_mergesortPfS_i)
        /*0068*/ 	.short	0x0380
        /*006a*/ 	.short	0x0014


	//----- nvinfo : EIATTR_SW_WAR
	.align		4
.L_50:
        /*006c*/ 	.byte	0x04, 0x36
        /*006e*/ 	.short	(.L_52 - .L_51)
.L_51:
        /*0070*/ 	.word	0x00000008
.L_52:


//--------------------- .nv.callgraph             --------------------------
	.section	.nv.callgraph,"",@"SHT_CUDA_CALLGRAPH"
	.align	4
	.sectionentsize	8
	.align		4
        /*0000*/ 	.word	0x00000000
	.align		4
        /*0004*/ 	.word	0xffffffff
	.align		4
        /*0008*/ 	.word	0x00000000
	.align		4
        /*000c*/ 	.word	0xfffffffe
	.align		4
        /*0010*/ 	.word	0x00000000
	.align		4
        /*0014*/ 	.word	0xfffffffd
	.align		4
        /*0018*/ 	.word	0x00000000
	.align		4
        /*001c*/ 	.word	0xfffffffc


//--------------------- .nv.constant4             --------------------------
	.section	.nv.constant4,"a",@progbits
	.align	8
	.align		8
.nv.constant4:
        /*0000*/ 	.dword	precalc_xorwow_matrix
	.align		8
        /*0008*/ 	.dword	precalc_xorwow_offset_matrix
	.align		8
        /*0010*/ 	.dword	mrg32k3aM1
	.align		8
        /*0018*/ 	.dword	mrg32k3aM2
	.align		8
        /*0020*/ 	.dword	mrg32k3aM1SubSeq
	.align		8
        /*0028*/ 	.dword	mrg32k3aM2SubSeq
	.align		8
        /*0030*/ 	.dword	mrg32k3aM1Seq
	.align		8
        /*0038*/ 	.dword	mrg32k3aM2Seq


//--------------------- .nv.constant3             --------------------------
	.section	.nv.constant3,"a",@progbits
	.align	8
.nv.constant3:
	.type		__cr_lgamma_table,@object
	.size		__cr_lgamma_table,(.L_8 - __cr_lgamma_table)
__cr_lgamma_table:
        /*0000*/ 	.byte	0x00, 0x00, 0x00, 0x00, 0x00, 0x00, 0x00, 0x00, 0x00, 0x00, 0x00, 0x00, 0x00, 0x00, 0x00, 0x00
        /*0010*/ 	.byte	0xef, 0x39, 0xfa, 0xfe, 0x42, 0x2e, 0xe6, 0x3f, 0x02, 0x20, 0x2a, 0xfa, 0x0b, 0xab, 0xfc, 0x3f
        /*0020*/ 	.byte	0xf9, 0x2c, 0x92, 0x7c, 0xa7, 0x6c, 0x09, 0x40, 0xc9, 0x79, 0x44, 0x3c, 0x64, 0x26, 0x13, 0x40
        /*0030*/ 	.byte	0xca, 0x01, 0xcf, 0x3a, 0x27, 0x51, 0x1a, 0x40, 0x30, 0xcc, 0x2d, 0xf3, 0xe1, 0x0c, 0x21, 0x40
        /*0040*/ 	.byte	0x0d, 0xb7, 0xfc, 0x82, 0x8e, 0x35, 0x25, 0x40
.L_8:


//--------------------- .text._Z17d_mergesortsharedPfS_i --------------------------
	.section	.text._Z17d_mergesortsharedPfS_i,"ax",@progbits
	.align	128
        .global         _Z17d_mergesortsharedPfS_i
        .type           _Z17d_mergesortsharedPfS_i,@function
        .size           _Z17d_mergesortsharedPfS_i,(.L_x_116 - _Z17d_mergesortsharedPfS_i)
        .other          _Z17d_mergesortsharedPfS_i,@"STO_CUDA_ENTRY STV_DEFAULT"
_Z17d_mergesortsharedPfS_i:
.text._Z17d_mergesortsharedPfS_i:
[----:B------:R-:W-:Y:S01]  /*0000*/  LDC R1, c[0x0][0x37c] ;  /* 0x0000df00ff017b82 */ /* 0x000fe20000000800 */
[----:B------:R-:W0:Y:S07]  /*0010*/  S2R R10, SR_TID.X ;  /* 0x00000000000a7919 */ /* 0x000e2e0000002100 */
[----:B------:R-:W1:Y:S01]  /*0020*/  LDC R9, c[0x0][0x390] ;  /* 0x0000e400ff097b82 */ /* 0x000e620000000800 */
[----:B------:R-:W0:Y:S01]  /*0030*/  LDCU UR4, c[0x0][0x360] ;  /* 0x00006c00ff0477ac */ /* 0x000e220008000800 */
[----:B------:R-:W0:Y:S02]  /*0040*/  S2R R8, SR_CTAID.X ;  /* 0x0000000000087919 */ /* 0x000e240000002500 */
[----:B0-----:R-:W-:-:S05]  /*0050*/  IMAD R0, R8, UR4, R10 ;  /* 0x0000000408007c24 */ /* 0x001fca000f8e020a */
[----:B-1----:R-:W-:-:S13]  /*0060*/  ISETP.GE.AND P0, PT, R0, R9, PT ;  /* 0x000000090000720c */ /* 0x002fda0003f06270 */
[----:B------:R-:W-:Y:S05]  /*0070*/  @P0 EXIT ;  /* 0x000000000000094d */ /* 0x000fea0003800000 */
[----:B------:R-:W0:Y:S01]  /*0080*/  LDC.64 R2, c[0x0][0x380] ;  /* 0x0000e000ff027b82 */ /* 0x000e220000000a00 */
[----:B------:R-:W1:Y:S01]  /*0090*/  LDCU.64 UR8, c[0x0][0x358] ;  /* 0x00006b00ff0877ac */ /* 0x000e620008000a00 */
[----:B0-----:R-:W-:-:S05]  /*00a0*/  IMAD.WIDE R2, R0, 0x4, R2 ;  /* 0x0000000400027825 */ /* 0x001fca00078e0202 */
[----:B-1----:R-:W2:Y:S01]  /*00b0*/  LDG.E R12, desc[UR8][R2.64] ;  /* 0x00000008020c7981 */ /* 0x002ea2000c1e1900 */
[----:B------:R-:W0:Y:S01]  /*00c0*/  S2UR UR5, SR_CgaCtaId ;  /* 0x00000000000579c3 */ /* 0x000e220000008800 */
[----:B------:R-:W-:Y:S01]  /*00d0*/  UMOV UR4, 0x400 ;  /* 0x0000040000047882 */ /* 0x000fe20000000000 */
[C---:B------:R-:W-:Y:S01]  /*00e0*/  ISETP.GT.U32.AND P0, PT, R10.reuse, 0x7f, PT ;  /* 0x0000007f0a00780c */ /* 0x040fe20003f04070 */
[----:B------:R-:W-:Y:S01]  /*00f0*/  IMAD.SHL.U32 R7, R10, 0x4, RZ ;  /* 0x000000040a077824 */ /* 0x000fe200078e00ff */
[----:B------:R-:W-:Y:S01]  /*0100*/  BSSY.RECONVERGENT B0, `(.L_x_0) ;  /* 0x0000023000007945 */ /* 0x000fe20003800200 */
[----:B------:R-:W-:Y:S02]  /*0110*/  IMAD R8, R8, -0x100, R9 ;  /* 0xffffff0008087824 */ /* 0x000fe400078e0209 */
[----:B------:R-:W-:-:S03]  /*0120*/  IMAD.SHL.U32 R11, R10, 0x8, RZ ;  /* 0x000000080a0b7824 */ /* 0x000fc600078e00ff */
[----:B------:R-:W-:Y:S01]  /*0130*/  VIMNMX.U32 R6, PT, PT, R8, 0x100, PT ;  /* 0x0000010008067848 */ /* 0x000fe20003fe0000 */
[----:B0-----:R-:W-:Y:S02]  /*0140*/  ULEA UR6, UR5, UR4, 0x18 ;  /* 0x0000000405067291 */ /* 0x001fe4000f8ec0ff */
[----:B------:R-:W-:-:S04]  /*0150*/  UIADD3 UR4, UPT, UPT, UR4, 0x400, URZ ;  /* 0x0000040004047890 */ /* 0x000fc8000fffe0ff */
[----:B------:R-:W-:Y:S01]  /*0160*/  ULEA UR4, UR5, UR4, 0x18 ;  /* 0x0000000405047291 */ /* 0x000fe2000f8ec0ff */
[----:B------:R-:W-:-:S05]  /*0170*/  VIADD R5, R7, UR6 ;  /* 0x0000000607057c36 */ /* 0x000fca0008000000 */
[----:B------:R-:W-:Y:S01]  /*0180*/  VIADD R4, R11, UR4 ;  /* 0x000000040b047c36 */ /* 0x000fe20008000000 */
[----:B--2---:R0:W-:Y:S01]  /*0190*/  STS [R7+UR6], R12 ;  /* 0x0000000c07007988 */ /* 0x0041e20008000806 */
[----:B------:R-:W-:Y:S06]  /*01a0*/  BAR.SYNC.DEFER_BLOCKING 0x0 ;  /* 0x0000000000007b1d */ /* 0x000fec0000010000 */
[----:B------:R-:W-:Y:S05]  /*01b0*/  @P0 BRA `(.L_x_1) ;  /* 0x00000000005c0947 */ /* 0x000fea0003800000 */
[----:B------:R-:W-:Y:S02]  /*01c0*/  IMAD.SHL.U32 R13, R10, 0x2, RZ ;  /* 0x000000020a0d7824 */ /* 0x000fe400078e00ff */
[----:B0-----:R-:W-:-:S03]  /*01d0*/  IMAD.IADD R12, R7, 0x1, R5 ;  /* 0x00000001070c7824 */ /* 0x001fc600078e0205 */
[----:B------:R-:W-:-:S04]  /*01e0*/  IADD3 R14, PT, PT, R13, 0x1, RZ ;  /* 0x000000010d0e7810 */ /* 0x000fc80007ffe0ff */
[----:B------:R-:W-:-:S04]  /*01f0*/  VIMNMX.U32 R15, PT, PT, R13, R14, !PT ;  /* 0x0000000e0d0f7248 */ /* 0x000fc80007fe0000 */
[----:B------:R-:W-:-:S13]  /*0200*/  ISETP.GE.U32.AND P2, PT, R15, R6, PT ;  /* 0x000000060f00720c */ /* 0x000fda0003f46070 */
[----:B------:R-:W-:Y:S04]  /*0210*/  @!P2 LDS R15, [R12] ;  /* 0x000000000c0fa984 */ /* 0x000fe80000000800 */
[----:B------:R-:W0:Y:S02]  /*0220*/  @!P2 LDS R16, [R12+0x4] ;  /* 0x000004000c10a984 */ /* 0x000e240000000800 */
[----:B0-----:R-:W-:-:S04]  /*0230*/  FSETP.GEU.OR P0, PT, R15, R16, P2 ;  /* 0x000000100f00720b */ /* 0x001fc8000170e400 */
[----:B------:R-:W-:Y:S01]  /*0240*/  ISETP.LT.U32.AND P1, PT, R13, R6, P0 ;  /* 0x000000060d00720c */ /* 0x000fe20000721070 */
[----:B------:R-:W-:Y:S01]  /*0250*/  IMAD.MOV.U32 R13, RZ, RZ, RZ ;  /* 0x000000ffff0d7224 */ /* 0x000fe200078e00ff */
[----:B------:R-:W-:Y:S01]  /*0260*/  @!P2 FSETP.GEU.AND P0, PT, R15, R16, PT ;  /* 0x000000100f00a20b */ /* 0x000fe20003f0e000 */
[----:B------:R-:W-:-:S03]  /*0270*/  @!P2 IMAD.MOV.U32 R13, RZ, RZ, 0x1 ;  /* 0x00000001ff0da424 */ /* 0x000fc600078e00ff */
[----:B------:R-:W-:Y:S02]  /*0280*/  @!P2 FSEL R18, R16, R15, P0 ;  /* 0x0000000f1012a208 */ /* 0x000fe40000000000 */
[----:B------:R-:W-:-:S03]  /*0290*/  FSETP.GEU.AND P0, PT, R15, R16, !P2 ;  /* 0x000000100f00720b */ /* 0x000fc6000570e000 */
[----:B------:R-:W-:Y:S01]  /*02a0*/  @!P2 STS [R11+UR4], R18 ;  /* 0x000000120b00a988 */ /* 0x000fe20008000804 */
[----:B------:R-:W-:Y:S01]  /*02b0*/  ISETP.LT.U32.AND P0, PT, R14, R6, !P0 ;  /* 0x000000060e00720c */ /* 0x000fe20004701070 */
[C-C-:B------:R-:W-:Y:S01]  /*02c0*/  @P1 IMAD R16, R13.reuse, 0x4, R4.reuse ;  /* 0x000000040d101824 */ /* 0x140fe200078e0204 */
[----:B------:R-:W-:Y:S01]  /*02d0*/  @P1 IADD3 R13, PT, PT, R13, 0x1, RZ ;  /* 0x000000010d0d1810 */ /* 0x000fe20007ffe0ff */
[----:B------:R-:W0:Y:S10]  /*02e0*/  @P1 LDS R17, [R12] ;  /* 0x000000000c111984 */ /* 0x000e340000000800 */
[----:B------:R-:W-:Y:S01]  /*02f0*/  @P0 IMAD R13, R13, 0x4, R4 ;  /* 0x000000040d0d0824 */ /* 0x000fe200078e0204 */
[----:B0-----:R-:W-:Y:S04]  /*0300*/  @P1 STS [R16], R17 ;  /* 0x0000001110001388 */ /* 0x001fe80000000800 */
[----:B------:R-:W0:Y:S04]  /*0310*/  @P0 LDS R14, [R12+0x4] ;  /* 0x000004000c0e0984 */ /* 0x000e280000000800 */
[----:B0-----:R1:W-:Y:S02]  /*0320*/  @P0 STS [R13], R14 ;  /* 0x0000000e0d000388 */ /* 0x0013e40000000800 */
.L_x_1:
[----:B------:R-:W-:Y:S05]  /*0330*/  BSYNC.RECONVERGENT B0 ;  /* 0x0000000000007941 */ /* 0x000fea0003800200 */
.L_x_0:
[----:B------:R-:W-:Y:S01]  /*0340*/  BAR.SYNC.DEFER_BLOCKING 0x0 ;  /* 0x0000000000007b1d */ /* 0x000fe20000010000 */
[----:B------:R-:W-:-:S05]  /*0350*/  ISETP.GT.U32.AND P0, PT, R10, 0x3f, PT ;  /* 0x0000003f0a00780c */ /* 0x000fca0003f04070 */
[----:B------:R-:W-:Y:S08]  /*0360*/  BSSY.RECONVERGENT B0, `(.L_x_2) ;  /* 0x0000044000007945 */ /* 0x000ff00003800200 */
[----:B------:R-:W-:Y:S05]  /*0370*/  @P0 BRA `(.L_x_3) ;  /* 0x0000000400080947 */ /* 0x000fea0003800000 */
[----:B0-----:R-:W-:Y:S01]  /*0380*/  VIADD R12, R7, 0x2 ;  /* 0x00000002070c7836 */ /* 0x001fe20000000000 */
[----:B------:R-:W-:Y:S01]  /*0390*/  BSSY.RECONVERGENT B1, `(.L_x_4) ;  /* 0x0000020000017945 */ /* 0x000fe20003800200 */
[----:B-1----:R-:W-:Y:S01]  /*03a0*/  IMAD.IADD R14, R11, 0x1, R4 ;  /* 0x000000010b0e7824 */ /* 0x002fe200078e0204 */
[----:B------:R-:W-:Y:S01]  /*03b0*/  CS2R R16, SRZ ;  /* 0x0000000000107805 */ /* 0x000fe2000001ff00 */
[----:B------:R-:W-:Y:S01]  /*03c0*/  IMAD.MOV.U32 R15, RZ, RZ, RZ ;  /* 0x000000ffff0f7224 */ /* 0x000fe200078e00ff */
[----:B------:R-:W-:-:S04]  /*03d0*/  VIMNMX.U32 R13, PT, PT, R7, R12, !PT ;  /* 0x0000000c070d7248 */ /* 0x000fc80007fe0000 */
[----:B------:R-:W-:Y:S01]  /*03e0*/  ISETP.GE.U32.AND P0, PT, R13, R6, PT ;  /* 0x000000060d00720c */ /* 0x000fe20003f06070 */
[----:B------:R-:W-:-:S12]  /*03f0*/  IMAD R13, R10, 0xc, R5 ;  /* 0x0000000c0a0d7824 */ /* 0x000fd800078e0205 */
[----:B------:R-:W-:Y:S05]  /*0400*/  @P0 BRA `(.L_x_5) ;  /* 0x0000000000600947 */ /* 0x000fea0003800000 */
[----:B------:R-:W-:Y:S01]  /*0410*/  HFMA2 R15, -RZ, RZ, 0, 0 ;  /* 0x00000000ff0f7431 */ /* 0x000fe200000001ff */
[----:B------:R-:W-:-:S07]  /*0420*/  CS2R R16, SRZ ;  /* 0x0000000000107805 */ /* 0x000fce000001ff00 */
.L_x_6:
[--C-:B------:R-:W-:Y:S01]  /*0430*/  IMAD R18, R17, 0x4, R14.reuse ;  /* 0x0000000411127824 */ /* 0x100fe200078e020e */
[C---:B------:R-:W-:Y:S01]  /*0440*/  IADD3 R21, PT, PT, R15.reuse, 0x1, RZ ;  /* 0x000000010f157810 */ /* 0x040fe20007ffe0ff */
[----:B------:R-:W-:Y:S02]  /*0450*/  IMAD R19, R15, 0x4, R14 ;  /* 0x000000040f137824 */ /* 0x000fe400078e020e */
[----:B------:R-:W-:Y:S02]  /*0460*/  VIADD R20, R17, 0x1 ;  /* 0x0000000111147836 */ /* 0x000fe40000000000 */
[----:B------:R-:W-:Y:S01]  /*0470*/  LDS R18, [R18] ;  /* 0x0000000012127984 */ /* 0x000fe20000000800 */
[C---:B------:R-:W-:Y:S01]  /*0480*/  IMAD R23, R16.reuse, 0x4, R13 ;  /* 0x0000000410177824 */ /* 0x040fe200078e020d */
[----:B------:R-:W-:Y:S02]  /*0490*/  IADD3 R16, PT, PT, R16, 0x1, RZ ;  /* 0x0000000110107810 */ /* 0x000fe40007ffe0ff */
[----:B------:R-:W0:Y:S02]  /*04a0*/  LDS R19, [R19+0x8] ;  /* 0x0000080013137984 */ /* 0x000e240000000800 */
[----:B0-----:R-:W-:-:S04]  /*04b0*/  FSETP.GEU.AND P0, PT, R18, R19, PT ;  /* 0x000000131200720b */ /* 0x001fc80003f0e000 */
[----:B------:R-:W-:-:S05]  /*04c0*/  FSEL R22, R18, R19, !P0 ;  /* 0x0000001312167208 */ /* 0x000fca0004000000 */
[----:B------:R0:W-:Y:S04]  /*04d0*/  STS [R23], R22 ;  /* 0x0000001617007388 */ /* 0x0001e80000000800 */
[----:B------:R-:W-:Y:S02]  /*04e0*/  @P0 IMAD.MOV R20, RZ, RZ, R17 ;  /* 0x000000ffff140224 */ /* 0x000fe400078e0211 */
[----:B------:R-:W-:Y:S02]  /*04f0*/  @!P0 IMAD.MOV R21, RZ, RZ, R15 ;  /* 0x000000ffff158224 */ /* 0x000fe400078e020f */
[----:B------:R-:W-:Y:S02]  /*0500*/  IMAD.IADD R15, R7, 0x1, R20 ;  /* 0x00000001070f7824 */ /* 0x000fe400078e0214 */
[----:B------:R-:W-:-:S03]  /*0510*/  IMAD.IADD R17, R12, 0x1, R21 ;  /* 0x000000010c117824 */ /* 0x000fc600078e0215 */
[-C--:B------:R-:W-:Y:S02]  /*0520*/  ISETP.GE.U32.AND P0, PT, R15, R6.reuse, PT ;  /* 0x000000060f00720c */ /* 0x080fe40003f06070 */
[----:B------:R-:W-:Y:S02]  /*0530*/  VIMNMX.U32 R15, PT, PT, R20, R21, !PT ;  /* 0x00000015140f7248 */ /* 0x000fe40007fe0000 */
[----:B------:R-:W-:Y:S01]  /*0540*/  ISETP.LT.U32.AND P1, PT, R17, R6, PT ;  /* 0x000000061100720c */ /* 0x000fe20003f21070 */
[----:B------:R-:W-:Y:S01]  /*0550*/  IMAD.MOV.U32 R17, RZ, RZ, R20 ;  /* 0x000000ffff117224 */ /* 0x000fe200078e0014 */
[----:B------:R-:W-:Y:S01]  /*0560*/  ISETP.LT.U32.AND P0, PT, R15, 0x2, !P0 ;  /* 0x000000020f00780c */ /* 0x000fe20004701070 */
[----:B------:R-:W-:-:S12]  /*0570*/  IMAD.MOV.U32 R15, RZ, RZ, R21 ;  /* 0x000000ffff0f7224 */ /* 0x000fd800078e0015 */
[----:B0-----:R-:W-:Y:S05]  /*0580*/  @P0 BRA P1, `(.L_x_6) ;  /* 0xfffffffc00a80947 */ /* 0x001fea000083ffff */
.L_x_5:
[----:B------:R-:W-:Y:S05]  /*0590*/  BSYNC.RECONVERGENT B1 ;  /* 0x0000000000017941 */ /* 0x000fea0003800200 */
.L_x_4:
[----:B------:R-:W-:Y:S01]  /*05a0*/  IMAD.IADD R19, R7, 0x1, R17 ;  /* 0x0000000107137824 */ /* 0x000fe200078e0211 */
[----:B------:R-:W-:Y:S04]  /*05b0*/  BSSY.RECONVERGENT B1, `(.L_x_7) ;  /* 0x0000011000017945 */ /* 0x000fe80003800200 */
[----:B------:R-:W-:-:S04]  /*05c0*/  ISETP.GE.U32.AND P0, PT, R19, R6, PT ;  /* 0x000000061300720c */ /* 0x000fc80003f06070 */
[----:B------:R-:W-:-:S13]  /*05d0*/  ISETP.GT.U32.OR P0, PT, R17, 0x1, P0 ;  /* 0x000000011100780c */ /* 0x000fda0000704470 */
[----:B------:R-:W-:Y:S05]  /*05e0*/  @P0 BRA `(.L_x_8) ;  /* 0x0000000000340947 */ /* 0x000fea0003800000 */
[----:B------:R-:W-:Y:S01]  /*05f0*/  BSSY.RECONVERGENT B2, `(.L_x_9) ;  /* 0x000000b000027945 */ /* 0x000fe20003800200 */
[----:B------:R-:W-:Y:S01]  /*0600*/  IMAD.MOV.U32 R18, RZ, RZ, R16 ;  /* 0x000000ffff127224 */ /* 0x000fe200078e0010 */
[----:B------:R-:W-:-:S07]  /*0610*/  VIADDMNMX R16, R6, -R7, 0x2, PT ;  /* 0x0000000206107446 */ /* 0x000fce0003800907 */
.L_x_10:
[C---:B0-----:R-:W-:Y:S01]  /*0620*/  LEA R19, R17.reuse, R14, 0x2 ;  /* 0x0000000e11137211 */ /* 0x041fe200078e10ff */
[C---:B------:R-:W-:Y:S02]  /*0630*/  IMAD R20, R18.reuse, 0x4, R13 ;  /* 0x0000000412147824 */ /* 0x040fe400078e020d */
[----:B------:R-:W-:Y:S02]  /*0640*/  VIADD R17, R17, 0x1 ;  /* 0x0000000111117836 */ /* 0x000fe40000000000 */
[----:B------:R-:W-:Y:S01]  /*0650*/  VIADD R18, R18, 0x1 ;  /* 0x0000000112127836 */ /* 0x000fe20000000000 */
[----:B------:R-:W0:Y:S02]  /*0660*/  LDS R19, [R19] ;  /* 0x0000000013137984 */ /* 0x000e240000000800 */
[----:B------:R-:W-:Y:S02]  /*0670*/  ISETP.GE.AND P0, PT, R17, R16, PT ;  /* 0x000000101100720c */ /* 0x000fe40003f06270 */
[----:B0-----:R0:W-:Y:S11]  /*0680*/  STS [R20], R19 ;  /* 0x0000001314007388 */ /* 0x0011f60000000800 */
[----:B------:R-:W-:Y:S05]  /*0690*/  @!P0 BRA `(.L_x_10) ;  /* 0xfffffffc00e08947 */ /* 0x000fea000383ffff */
[----:B------:R-:W-:Y:S05]  /*06a0*/  BSYNC.RECONVERGENT B2 ;  /* 0x0000000000027941 */ /* 0x000fea0003800200 */
.L_x_9:
[----:B------:R-:W-:-:S07]  /*06b0*/  IMAD.MOV.U32 R16, RZ, RZ, R18 ;  /* 0x000000ffff107224 */ /* 0x000fce00078e0012 */
.L_x_8:
[----:B------:R-:W-:Y:S05]  /*06c0*/  BSYNC.RECONVERGENT B1 ;  /* 0x0000000000017941 */ /* 0x000fea0003800200 */
.L_x_7:
[----:B------:R-:W-:-:S04]  /*06d0*/  IADD3 R17, PT, PT, R12, R15, RZ ;  /* 0x0000000f0c117210 */ /* 0x000fc80007ffe0ff */
[----:B------:R-:W-:-:S04]  /*06e0*/  ISETP.GE.U32.AND P0, PT, R17, R6, PT ;  /* 0x000000061100720c */ /* 0x000fc80003f06070 */
[----:B------:R-:W-:-:S13]  /*06f0*/  ISETP.GT.U32.OR P0, PT, R15, 0x1, P0 ;  /* 0x000000010f00780c */ /* 0x000fda0000704470 */
[----:B------:R-:W-:Y:S05]  /*0700*/  @P0 BRA `(.L_x_3) ;  /* 0x0000000000240947 */ /* 0x000fea0003800000 */
[----:B------:R-:W-:-:S07]  /*0710*/  VIADDMNMX R12, R6, -R12, 0x2, PT ;  /* 0x00000002060c7446 */ /* 0x000fce000380090c */
.L_x_11:
[C---:B--2---:R-:W-:Y:S02]  /*0720*/  IMAD R17, R15.reuse, 0x4, R14 ;  /* 0x000000040f117824 */ /* 0x044fe400078e020e */
[C---:B------:R-:W-:Y:S02]  /*0730*/  IMAD R18, R16.reuse, 0x4, R13 ;  /* 0x0000000410127824 */ /* 0x040fe400078e020d */
[----:B------:R-:W-:Y:S02]  /*0740*/  VIADD R15, R15, 0x1 ;  /* 0x000000010f0f7836 */ /* 0x000fe40000000000 */
[----:B------:R-:W1:Y:S01]  /*0750*/  LDS R17, [R17+0x8] ;  /* 0x0000080011117984 */ /* 0x000e620000000800 */
[----:B------:R-:W-:Y:S02]  /*0760*/  VIADD R16, R16, 0x1 ;  /* 0x0000000110107836 */ /* 0x000fe40000000000 */
[----:B------:R-:W-:Y:S01]  /*0770*/  ISETP.GE.AND P0, PT, R15, R12, PT ;  /* 0x0000000c0f00720c */ /* 0x000fe20003f06270 */
[----:B-1----:R2:W-:-:S12]  /*0780*/  STS [R18], R17 ;  /* 0x0000001112007388 */ /* 0x0025d80000000800 */
[----:B------:R-:W-:Y:S05]  /*0790*/  @!P0 BRA `(.L_x_11) ;  /* 0xfffffffc00e08947 */ /* 0x000fea000383ffff */
.L_x_3:
[----:B------:R-:W-:Y:S05]  /*07a0*/  BSYNC.RECONVERGENT B0 ;  /* 0x0000000000007941 */ /* 0x000fea0003800200 */
.L_x_2:
[----:B------:R-:W-:Y:S01]  /*07b0*/  BAR.SYNC.DEFER_BLOCKING 0x0 ;  /* 0x0000000000007b1d */ /* 0x000fe20000010000 */
[----:B------:R-:W-:-:S05]  /*07c0*/  ISETP.GT.U32.AND P0, PT, R10, 0x1f, PT ;  /* 0x0000001f0a00780c */ /* 0x000fca0003f04070 */
[----:B------:R-:W-:Y:S08]  /*07d0*/  BSSY.RECONVERGENT B0, `(.L_x_12) ;  /* 0x0000044000007945 */ /* 0x000ff00003800200 */
[----:B------:R-:W-:Y:S05]  /*07e0*/  @P0 BRA `(.L_x_13) ;  /* 0x0000000400080947 */ /* 0x000fea0003800000 */
[C---:B0-----:R-:W-:Y:S01]  /*07f0*/  IADD3 R12, PT, PT, R11.reuse, 0x4, RZ ;  /* 0x000000040b0c7810 */ /* 0x041fe20007ffe0ff */
[----:B------:R-:W-:Y:S01]  /*0800*/  BSSY.RECONVERGENT B1, `(.L_x_14) ;  /* 0x0000022000017945 */ /* 0x000fe20003800200 */
[C---:B------:R-:W-:Y:S02]  /*0810*/  IMAD R15, R10.reuse, 0x1c, R5 ;  /* 0x0000001c0a0f7824 */ /* 0x040fe400078e0205 */
[----:B-1----:R-:W-:Y:S01]  /*0820*/  VIMNMX.U32 R13, PT, PT, R11, R12, !PT ;  /* 0x0000000c0b0d7248 */ /* 0x002fe20007fe0000 */
[----:B------:R-:W-:Y:S02]  /*0830*/  IMAD R14, R10, 0x18, R4 ;  /* 0x000000180a0e7824 */ /* 0x000fe400078e0204 */
[----:B--2---:R-:W-:Y:S01]  /*0840*/  IMAD.MOV.U32 R18, RZ, RZ, RZ ;  /* 0x000000ffff127224 */ /* 0x004fe200078e00ff */
[----:B------:R-:W-:Y:S01]  /*0850*/  ISETP.GE.U32.AND P0, PT, R13, R6, PT ;  /* 0x000000060d00720c */ /* 0x000fe20003f06070 */
[----:B------:R-:W-:Y:S02]  /*0860*/  IMAD.MOV.U32 R16, RZ, RZ, RZ ;  /* 0x000000ffff107224 */ /* 0x000fe400078e00ff */
[----:B------:R-:W-:-:S10]  /*0870*/  IMAD.MOV.U32 R13, RZ, RZ, RZ ;  /* 0x000000ffff0d7224 */ /* 0x000fd400078e00ff */
[----:B------:R-:W-:Y:S05]  /*0880*/  @P0 BRA `(.L_x_15) ;  /* 0x0000000000640947 */ /* 0x000fea0003800000 */
[----:B------:R-:W-:Y:S01]  /*0890*/  IMAD.MOV.U32 R13, RZ, RZ, RZ ;  /* 0x000000ffff0d7224 */ /* 0x000fe200078e00ff */
[----:B------:R-:W-:Y:S01]  /*08a0*/  MOV R16, RZ ;  /* 0x000000ff00107202 */ /* 0x000fe20000000f00 */
[----:B------:R-:W-:-:S07]  /*08b0*/  IMAD.MOV.U32 R18, RZ, RZ, RZ ;  /* 0x000000ffff127224 */ /* 0x000fce00078e00ff */
.L_x_16:
[--C-:B------:R-:W-:Y:S01]  /*08c0*/  IMAD R17, R18, 0x4, R15.reuse ;  /* 0x0000000412117824 */ /* 0x100fe200078e020f */
[C---:B------:R-:W-:Y:S01]  /*08d0*/  LEA R23, R13.reuse, R14, 0x2 ;  /* 0x0000000e0d177211 */ /* 0x040fe200078e10ff */
[----:B------:R-:W-:Y:S02]  /*08e0*/  IMAD R19, R16, 0x4, R15 ;  /* 0x0000000410137824 */ /* 0x000fe400078e020f */
[----:B------:R-:W-:Y:S02]  /*08f0*/  VIADD R22, R18, 0x1 ;  /* 0x0000000112167836 */ /* 0x000fe40000000000 */
[----:B------:R-:W-:Y:S01]  /*0900*/  LDS R17, [R17] ;  /* 0x0000000011117984 */ /* 0x000fe20000000800 */
[----:B------:R-:W-:Y:S02]  /*0910*/  VIADD R21, R16, 0x1 ;  /* 0x0000000110157836 */ /* 0x000fe40000000000 */
[----:B------:R-:W-:Y:S01]  /*0920*/  VIADD R13, R13, 0x1 ;  /* 0x000000010d0d7836 */ /* 0x000fe20000000000 */
[----:B------:R-:W0:Y:S02]  /*0930*/  LDS R20, [R19+0x10] ;  /* 0x0000100013147984 */ /* 0x000e240000000800 */
[----:B0-----:R-:W-:-:S04]  /*0940*/  FSETP.GEU.AND P0, PT, R17, R20, PT ;  /* 0x000000141100720b */ /* 0x001fc80003f0e000 */
[----:B------:R-:W-:-:S05]  /*0950*/  FSEL R20, R17, R20, !P0 ;  /* 0x0000001411147208 */ /* 0x000fca0004000000 */
[----:B------:R0:W-:Y:S04]  /*0960*/  STS [R23], R20 ;  /* 0x0000001417007388 */ /* 0x0001e80000000800 */
[----:B------:R-:W-:Y:S02]  /*0970*/  @P0 IMAD.MOV R22, RZ, RZ, R18 ;  /* 0x000000ffff160224 */ /* 0x000fe400078e0212 */
[----:B------:R-:W-:Y:S02]  /*0980*/  @!P0 IMAD.MOV R21, RZ, RZ, R16 ;  /* 0x000000ffff158224 */ /* 0x000fe400078e0210 */
[--C-:B------:R-:W-:Y:S02]  /*0990*/  IMAD.IADD R25, R11, 0x1, R22.reuse ;  /* 0x000000010b197824 */ /* 0x100fe400078e0216 */
[----:B------:R-:W-:Y:S01]  /*09a0*/  IMAD.MOV.U32 R18, RZ, RZ, R22 ;  /* 0x000000ffff127224 */ /* 0x000fe200078e0016 */
[----:B------:R-:W-:-:S02]  /*09b0*/  IADD3 R17, PT, PT, R12, R21, RZ ;  /* 0x000000150c117210 */ /* 0x000fc40007ffe0ff */
[-C--:B------:R-:W-:Y:S02]  /*09c0*/  ISETP.GE.U32.AND P0, PT, R25, R6.reuse, PT ;  /* 0x000000061900720c */ /* 0x080fe40003f06070 */
[----:B------:R-:W-:Y:S02]  /*09d0*/  VIMNMX.U32 R16, PT, PT, R22, R21, !PT ;  /* 0x0000001516107248 */ /* 0x000fe40007fe0000 */
[----:B------:R-:W-:Y:S02]  /*09e0*/  ISETP.LT.U32.AND P1, PT, R17, R6, PT ;  /* 0x000000061100720c */ /* 0x000fe40003f21070 */
[----:B------:R-:W-:Y:S01]  /*09f0*/  ISETP.LT.U32.AND P0, PT, R16, 0x4, !P0 ;  /* 0x000000041000780c */ /* 0x000fe20004701070 */
[----:B------:R-:W-:-:S12]  /*0a00*/  IMAD.MOV.U32 R16, RZ, RZ, R21 ;  /* 0x000000ffff107224 */ /* 0x000fd800078e0015 */
[----:B0-----:R-:W-:Y:S05]  /*0a10*/  @P0 BRA P1, `(.L_x_16) ;  /* 0xfffffffc00a80947 */ /* 0x001fea000083ffff */
.L_x_15:
[----:B------:R-:W-:Y:S05]  /*0a20*/  BSYNC.RECONVERGENT B1 ;  /* 0x0000000000017941 */ /* 0x000fea0003800200 */
.L_x_14:
[----:B------:R-:W-:Y:S01]  /*0a30*/  IMAD.IADD R17, R11, 0x1, R18 ;  /* 0x000000010b117824 */ /* 0x000fe200078e0212 */
[----:B------:R-:W-:Y:S04]  /*0a40*/  BSSY.RECONVERGENT B1, `(.L_x_17) ;  /* 0x000000f000017945 */ /* 0x000fe80003800200 */
[----:B------:R-:W-:-:S04]  /*0a50*/  ISETP.GE.U32.AND P0, PT, R17, R6, PT ;  /* 0x000000061100720c */ /* 0x000fc80003f06070 */
[----:B------:R-:W-:-:S13]  /*0a60*/  ISETP.GT.U32.OR P0, PT, R18, 0x3, P0 ;  /* 0x000000031200780c */ /* 0x000fda0000704470 */
[----:B------:R-:W-:Y:S05]  /*0a70*/  @P0 BRA `(.L_x_18) ;  /* 0x00000000002c0947 */ /* 0x000fea0003800000 */
[----:B------:R-:W-:Y:S01]  /*0a80*/  BSSY.RECONVERGENT B2, `(.L_x_18) ;  /* 0x000000a000027945 */ /* 0x000fe20003800200 */
[----:B------:R-:W-:-:S07]  /*0a90*/  VIADDMNMX R11, R6, -R11, 0x4, PT ;  /* 0x00000004060b7446 */ /* 0x000fce000380090b */
.L_x_19:
        /* <DEDUP_REMOVED lines=9> */
.L_x_18:
[----:B------:R-:W-:Y:S05]  /*0b30*/  BSYNC.RECONVERGENT B1 ;  /* 0x0000000000017941 */ /* 0x000fea0003800200 */
.L_x_17:
[----:B------:R-:W-:-:S05]  /*0b40*/  IMAD.IADD R11, R12, 0x1, R16 ;  /* 0x000000010c0b7824 */ /* 0x000fca00078e0210 */
[----:B------:R-:W-:-:S04]  /*0b50*/  ISETP.GE.U32.AND P0, PT, R11, R6, PT ;  /* 0x000000060b00720c */ /* 0x000fc80003f06070 */
[----:B------:R-:W-:-:S13]  /*0b60*/  ISETP.GT.U32.OR P0, PT, R16, 0x3, P0 ;  /* 0x000000031000780c */ /* 0x000fda0000704470 */
[----:B------:R-:W-:Y:S05]  /*0b70*/  @P0 BRA `(.L_x_13) ;  /* 0x0000000000240947 */ /* 0x000fea0003800000 */
[----:B------:R-:W-:-:S07]  /*0b80*/  VIADDMNMX R12, R6, -R12, 0x4, PT ;  /* 0x00000004060c7446 */ /* 0x000fce000380090c */
.L_x_20:
[C---:B---3--:R-:W-:Y:S01]  /*0b90*/  LEA R11, R16.reuse, R15, 0x2 ;  /* 0x0000000f100b7211 */ /* 0x048fe200078e10ff */
[C---:B------:R-:W-:Y:S02]  /*0ba0*/  IMAD R18, R13.reuse, 0x4, R14 ;  /* 0x000000040d127824 */ /* 0x040fe400078e020e */
[----:B------:R-:W-:Y:S02]  /*0bb0*/  VIADD R16, R16, 0x1 ;  /* 0x0000000110107836 */ /* 0x000fe40000000000 */
[----:B------:R-:W-:Y:S01]  /*0bc0*/  VIADD R13, R13, 0x1 ;  /* 0x000000010d0d7836 */ /* 0x000fe20000000000 */
[----:B------:R-:W1:Y:S02]  /*0bd0*/  LDS R11, [R11+0x10] ;  /* 0x000010000b0b7984 */ /* 0x000e640000000800 */
[----:B------:R-:W-:Y:S02]  /*0be0*/  ISETP.GE.AND P0, PT, R16, R12, PT ;  /* 0x0000000c1000720c */ /* 0x000fe40003f06270 */
[----:B-1----:R3:W-:Y:S11]  /*0bf0*/  STS [R18], R11 ;  /* 0x0000000b12007388 */ /* 0x0027f60000000800 */
[----:B------:R-:W-:Y:S05]  /*0c00*/  @!P0 BRA `(.L_x_20) ;  /* 0xfffffffc00e08947 */ /* 0x000fea000383ffff */
.L_x_13:
[----:B------:R-:W-:Y:S05]  /*0c10*/  BSYNC.RECONVERGENT B0 ;  /* 0x0000000000007941 */ /* 0x000fea0003800200 */
.L_x_12:
[----:B------:R-:W-:Y:S01]  /*0c20*/  BAR.SYNC.DEFER_BLOCKING 0x0 ;  /* 0x0000000000007b1d */ /* 0x000fe20000010000 */
[----:B------:R-:W-:-:S05]  /*0c30*/  ISETP.GT.U32.AND P0, PT, R10, 0xf, PT ;  /* 0x0000000f0a00780c */ /* 0x000fca0003f04070 */
[----:B------:R-:W-:Y:S08]  /*0c40*/  BSSY.RECONVERGENT B0, `(.L_x_21) ;  /* 0x0000045000007945 */ /* 0x000ff00003800200 */
[----:B------:R-:W-:Y:S05]  /*0c50*/  @P0 BRA `(.L_x_22) ;  /* 0x00000004000c0947 */ /* 0x000fea0003800000 */
[C---:B---3--:R-:W-:Y:S01]  /*0c60*/  IMAD.SHL.U32 R11, R10.reuse, 0x10, RZ ;  /* 0x000000100a0b7824 */ /* 0x048fe200078e00ff */
[----:B------:R-:W-:Y:S01]  /*0c70*/  BSSY.RECONVERGENT B1, `(.L_x_23) ;  /* 0x0000023000017945 */ /* 0x000fe20003800200 */
[C---:B------:R-:W-:Y:S02]  /*0c80*/  IMAD R15, R10.reuse, 0x38, R4 ;  /* 0x000000380a0f7824 */ /* 0x040fe400078e0204 */
[----:B-1----:R-:W-:Y:S01]  /*0c90*/  IMAD R14, R10, 0x3c, R5 ;  /* 0x0000003c0a0e7824 */ /* 0x002fe200078e0205 */
[C---:B0-----:R-:W-:Y:S01]  /*0ca0*/  IADD3 R12, PT, PT, R11.reuse, 0x8, RZ ;  /* 0x000000080b0c7810 */ /* 0x041fe20007ffe0ff */
[----:B--2---:R-:W-:Y:S02]  /*0cb0*/  IMAD.MOV.U32 R18, RZ, RZ, RZ ;  /* 0x000000ffff127224 */ /* 0x004fe400078e00ff */
[----:B------:R-:W-:Y:S01]  /*0cc0*/  IMAD.MOV.U32 R16, RZ, RZ, RZ ;  /* 0x000000ffff107224 */ /* 0x000fe200078e00ff */
[----:B------:R-:W-:-:S04]  /*0cd0*/  VIMNMX.U32 R13, PT, PT, R11, R12, !PT ;  /* 0x0000000c0b0d7248 */ /* 0x000fc80007fe0000 */
[----:B------:R-:W-:Y:S01]  /*0ce0*/  ISETP.GE.U32.AND P0, PT, R13, R6, PT ;  /* 0x000000060d00720c */ /* 0x000fe20003f06070 */
[----:B------:R-:W-:-:S12]  /*0cf0*/  IMAD.MOV.U32 R13, RZ, RZ, RZ ;  /* 0x000000ffff0d7224 */ /* 0x000fd800078e00ff */
[----:B------:R-:W-:Y:S05]  /*0d00*/  @P0 BRA `(.L_x_24) ;  /* 0x0000000000640947 */ /* 0x000fea0003800000 */
[----:B------:R-:W-:Y:S02]  /*0d10*/  HFMA2 R16, -RZ, RZ, 0, 0 ;  /* 0x00000000ff107431 */ /* 0x000fe400000001ff */
[----:B------:R-:W-:Y:S02]  /*0d20*/  IMAD.MOV.U32 R13, RZ, RZ, RZ ;  /* 0x000000ffff0d7224 */ /* 0x000fe400078e00ff */
[----:B------:R-:W-:-:S07]  /*0d30*/  IMAD.MOV.U32 R18, RZ, RZ, RZ ;  /* 0x000000ffff127224 */ /* 0x000fce00078e00ff */
.L_x_25:
        /* <DEDUP_REMOVED lines=22> */
.L_x_24:
[----:B------:R-:W-:Y:S05]  /*0ea0*/  BSYNC.RECONVERGENT B1 ;  /* 0x0000000000017941 */ /* 0x000fea0003800200 */
.L_x_23:
[----:B------:R-:W-:Y:S01]  /*0eb0*/  IMAD.IADD R17, R11, 0x1, R18 ;  /* 0x000000010b117824 */ /* 0x000fe200078e0212 */
[----:B------:R-:W-:Y:S04]  /*0ec0*/  BSSY.RECONVERGENT B1, `(.L_x_26) ;  /* 0x000000f000017945 */ /* 0x000fe80003800200 */
[----:B------:R-:W-:-:S04]  /*0ed0*/  ISETP.GE.U32.AND P0, PT, R17, R6, PT ;  /* 0x000000061100720c */ /* 0x000fc80003f06070 */
[----:B------:R-:W-:-:S13]  /*0ee0*/  ISETP.GT.U32.OR P0, PT, R18, 0x7, P0 ;  /* 0x000000071200780c */ /* 0x000fda0000704470 */
[----:B------:R-:W-:Y:S05]  /*0ef0*/  @P0 BRA `(.L_x_27) ;  /* 0x00000000002c0947 */ /* 0x000fea0003800000 */
[----:B------:R-:W-:Y:S01]  /*0f00*/  BSSY.RECONVERGENT B2, `(.L_x_27) ;  /* 0x000000a000027945 */ /* 0x000fe20003800200 */
[----:B------:R-:W-:-:S07]  /*0f10*/  VIADDMNMX R11, R6, -R11, 0x8, PT ;  /* 0x00000008060b7446 */ /* 0x000fce000380090b */
.L_x_28:
        /* <DEDUP_REMOVED lines=9> */
.L_x_27:
[----:B------:R-:W-:Y:S05]  /*0fb0*/  BSYNC.RECONVERGENT B1 ;  /* 0x0000000000017941 */ /* 0x000fea0003800200 */
.L_x_26:
[----:B------:R-:W-:-:S05]  /*0fc0*/  IMAD.IADD R11, R12, 0x1, R16 ;  /* 0x000000010c0b7824 */ /* 0x000fca00078e0210 */
[----:B------:R-:W-:-:S04]  /*0fd0*/  ISETP.GE.U32.AND P0, PT, R11, R6, PT ;  /* 0x000000060b00720c */ /* 0x000fc80003f06070 */
[----:B------:R-:W-:-:S13]  /*0fe0*/  ISETP.GT.U32.OR P0, PT, R16, 0x7, P0 ;  /* 0x000000071000780c */ /* 0x000fda0000704470 */
[----:B------:R-:W-:Y:S05]  /*0ff0*/  @P0 BRA `(.L_x_22) ;  /* 0x0000000000240947 */ /* 0x000fea0003800000 */
[----:B------:R-:W-:-:S07]  /*1000*/  VIADDMNMX R12, R6, -R12, 0x8, PT ;  /* 0x00000008060c7446 */ /* 0x000fce000380090c */
.L_x_29:
[C---:B----4-:R-:W-:Y:S01]  /*1010*/  LEA R11, R16.reuse, R15, 0x2 ;  /* 0x0000000f100b7211 */ /* 0x050fe200078e10ff */
[C---:B------:R-:W-:Y:S02]  /*1020*/  IMAD R18, R13.reuse, 0x4, R14 ;  /* 0x000000040d127824 */ /* 0x040fe400078e020e */
[----:B------:R-:W-:Y:S02]  /*1030*/  VIADD R16, R16, 0x1 ;  /* 0x0000000110107836 */ /* 0x000fe40000000000 */
[----:B------:R-:W-:Y:S01]  /*1040*/  VIADD R13, R13, 0x1 ;  /* 0x000000010d0d7836 */ /* 0x000fe20000000000 */
[----:B------:R-:W1:Y:S02]  /*1050*/  LDS R11, [R11+0x20] ;  /* 0x000020000b0b7984 */ /* 0x000e640000000800 */
[----:B------:R-:W-:Y:S02]  /*1060*/  ISETP.GE.AND P0, PT, R16, R12, PT ;  /* 0x0000000c1000720c */ /* 0x000fe40003f06270 */
[----:B-1----:R4:W-:Y:S11]  /*1070*/  STS [R18], R11 ;  /* 0x0000000b12007388 */ /* 0x0029f60000000800 */
[----:B------:R-:W-:Y:S05]  /*1080*/  @!P0 BRA `(.L_x_29) ;  /* 0xfffffffc00e08947 */ /* 0x000fea000383ffff */
.L_x_22:
[----:B------:R-:W-:Y:S05]  /*1090*/  BSYNC.RECONVERGENT B0 ;  /* 0x0000000000007941 */ /* 0x000fea0003800200 */
.L_x_21:
[----:B------:R-:W-:Y:S01]  /*10a0*/  BAR.SYNC.DEFER_BLOCKING 0x0 ;  /* 0x0000000000007b1d */ /* 0x000fe20000010000 */
[----:B------:R-:W-:-:S05]  /*10b0*/  ISETP.GT.U32.AND P0, PT, R10, 0x7, PT ;  /* 0x000000070a00780c */ /* 0x000fca0003f04070 */
[----:B------:R-:W-:Y:S08]  /*10c0*/  BSSY.RECONVERGENT B0, `(.L_x_30) ;  /* 0x0000045000007945 */ /* 0x000ff00003800200 */
[----:B------:R-:W-:Y:S05]  /*10d0*/  @P0 BRA `(.L_x_31) ;  /* 0x00000004000c0947 */ /* 0x000fea0003800000 */
[C---:B---34-:R-:W-:Y:S01]  /*10e0*/  IMAD.SHL.U32 R11, R10.reuse, 0x20, RZ ;  /* 0x000000200a0b7824 */ /* 0x058fe200078e00ff */
        /* <DEDUP_REMOVED lines=10> */
[----:B------:R-:W-:Y:S01]  /*1190*/  IMAD.MOV.U32 R13, RZ, RZ, RZ ;  /* 0x000000ffff0d7224 */ /* 0x000fe200078e00ff */
[----:B------:R-:W-:Y:S01]  /*11a0*/  MOV R16, RZ ;  /* 0x000000ff00107202 */ /* 0x000fe20000000f00 */
[----:B------:R-:W-:-:S07]  /*11b0*/  IMAD.MOV.U32 R18, RZ, RZ, RZ ;  /* 0x000000ffff127224 */ /* 0x000fce00078e00ff */
.L_x_34:
        /* <DEDUP_REMOVED lines=22> */
.L_x_33:
[----:B------:R-:W-:Y:S05]  /*1320*/  BSYNC.RECONVERGENT B1 ;  /* 0x0000000000017941 */ /* 0x000fea0003800200 */
.L_x_32:
[----:B------:R-:W-:Y:S01]  /*1330*/  IMAD.IADD R17, R11, 0x1, R18 ;  /* 0x000000010b117824 */ /* 0x000fe200078e0212 */
[----:B------:R-:W-:Y:S04]  /*1340*/  BSSY.RECONVERGENT B1, `(.L_x_35) ;  /* 0x000000f000017945 */ /* 0x000fe80003800200 */
[----:B------:R-:W-:-:S04]  /*1350*/  ISETP.GE.U32.AND P0, PT, R17, R6, PT ;  /* 0x000000061100720c */ /* 0x000fc80003f06070 */
[----:B------:R-:W-:-:S13]  /*1360*/  ISETP.GT.U32.OR P0, PT, R18, 0xf, P0 ;  /* 0x0000000f1200780c */ /* 0x000fda0000704470 */
[----:B------:R-:W-:Y:S05]  /*1370*/  @P0 BRA `(.L_x_36) ;  /* 0x00000000002c0947 */ /* 0x000fea0003800000 */
[----:B------:R-:W-:Y:S01]  /*1380*/  BSSY.RECONVERGENT B2, `(.L_x_36) ;  /* 0x000000a000027945 */ /* 0x000fe20003800200 */
[----:B------:R-:W-:-:S07]  /*1390*/  VIADDMNMX R11, R6, -R11, 0x10, PT ;  /* 0x00000010060b7446 */ /* 0x000fce000380090b */
.L_x_37:
        /* <DEDUP_REMOVED lines=9> */
.L_x_36:
[----:B------:R-:W-:Y:S05]  /*1430*/  BSYNC.RECONVERGENT B1 ;  /* 0x0000000000017941 */ /* 0x000fea0003800200 */
.L_x_35:
[----:B------:R-:W-:-:S05]  /*1440*/  IMAD.IADD R11, R12, 0x1, R16 ;  /* 0x000000010c0b7824 */ /* 0x000fca00078e0210 */
[----:B------:R-:W-:-:S04]  /*1450*/  ISETP.GE.U32.AND P0, PT, R11, R6, PT ;  /* 0x000000060b00720c */ /* 0x000fc80003f06070 */
[----:B------:R-:W-:-:S13]  /*1460*/  ISETP.GT.U32.OR P0, PT, R16, 0xf, P0 ;  /* 0x0000000f1000780c */ /* 0x000fda0000704470 */
[----:B------:R-:W-:Y:S05]  /*1470*/  @P0 BRA `(.L_x_31) ;  /* 0x0000000000240947 */ /* 0x000fea0003800000 */
[----:B------:R-:W-:-:S07]  /*1480*/  VIADDMNMX R12, R6, -R12, 0x10, PT ;  /* 0x00000010060c7446 */ /* 0x000fce000380090c */
.L_x_38:
[C---:B-1----:R-:W-:Y:S01]  /*1490*/  LEA R11, R16.reuse, R15, 0x2 ;  /* 0x0000000f100b7211 */ /* 0x042fe200078e10ff */
[C---:B------:R-:W-:Y:S02]  /*14a0*/  IMAD R18, R13.reuse, 0x4, R14 ;  /* 0x000000040d127824 */ /* 0x040fe400078e020e */
[----:B------:R-:W-:Y:S02]  /*14b0*/  VIADD R16, R16, 0x1 ;  /* 0x0000000110107836 */ /* 0x000fe40000000000 */
[----:B------:R-:W-:Y:S01]  /*14c0*/  VIADD R13, R13, 0x1 ;  /* 0x000000010d0d7836 */ /* 0x000fe20000000000 */
[----:B------:R-:W1:Y:S02]  /*14d0*/  LDS R11, [R11+0x40] ;  /* 0x000040000b0b7984 */ /* 0x000e640000000800 */
[----:B------:R-:W-:Y:S02]  /*14e0*/  ISETP.GE.AND P0, PT, R16, R12, PT ;  /* 0x0000000c1000720c */ /* 0x000fe40003f06270 */
[----:B-1----:R1:W-:Y:S11]  /*14f0*/  STS [R18], R11 ;  /* 0x0000000b12007388 */ /* 0x0023f60000000800 */
[----:B------:R-:W-:Y:S05]  /*1500*/  @!P0 BRA `(.L_x_38) ;  /* 0xfffffffc00e08947 */ /* 0x000fea000383ffff */
.L_x_31:
[----:B------:R-:W-:Y:S05]  /*1510*/  BSYNC.RECONVERGENT B0 ;  /* 0x0000000000007941 */ /* 0x000fea0003800200 */
.L_x_30:
[----:B------:R-:W-:Y:S01]  /*1520*/  BAR.SYNC.DEFER_BLOCKING 0x0 ;  /* 0x0000000000007b1d */ /* 0x000fe20000010000 */
[----:B------:R-:W-:-:S05]  /*1530*/  ISETP.GT.U32.AND P0, PT, R10, 0x3, PT ;  /* 0x000000030a00780c */ /* 0x000fca0003f04070 */
[----:B------:R-:W-:Y:S08]  /*1540*/  BSSY.RECONVERGENT B0, `(.L_x_39) ;  /* 0x0000045000007945 */ /* 0x000ff00003800200 */
[----:B------:R-:W-:Y:S05]  /*1550*/  @P0 BRA `(.L_x_40) ;  /* 0x00000004000c0947 */ /* 0x000fea0003800000 */
[C---:B-1-34-:R-:W-:Y:S01]  /*1560*/  IMAD.SHL.U32 R11, R10.reuse, 0x40, RZ ;  /* 0x000000400a0b7824 */ /* 0x05afe200078e00ff */
[----:B------:R-:W-:Y:S01]  /*1570*/  BSSY.RECONVERGENT B1, `(.L_x_41) ;  /* 0x0000023000017945 */ /* 0x000fe20003800200 */
[C---:B------:R-:W-:Y:S02]  /*1580*/  IMAD R15, R10.reuse, 0xf8, R4 ;  /* 0x000000f80a0f7824 */ /* 0x040fe400078e0204 */
[----:B------:R-:W-:Y:S01]  /*1590*/  IMAD R14, R10, 0xfc, R5 ;  /* 0x000000fc0a0e7824 */ /* 0x000fe200078e0205 */
        /* <DEDUP_REMOVED lines=10> */
.L_x_43:
        /* <DEDUP_REMOVED lines=22> */
.L_x_42:
[----:B------:R-:W-:Y:S05]  /*17a0*/  BSYNC.RECONVERGENT B1 ;  /* 0x0000000000017941 */ /* 0x000fea0003800200 */
.L_x_41:
[----:B------:R-:W-:Y:S01]  /*17b0*/  IMAD.IADD R17, R11, 0x1, R18 ;  /* 0x000000010b117824 */ /* 0x000fe200078e0212 */
[----:B------:R-:W-:Y:S04]  /*17c0*/  BSSY.RECONVERGENT B1, `(.L_x_44) ;  /* 0x000000f000017945 */ /* 0x000fe80003800200 */
[----:B------:R-:W-:-:S04]  /*17d0*/  ISETP.GE.U32.AND P0, PT, R17, R6, PT ;  /* 0x000000061100720c */ /* 0x000fc80003f06070 */
[----:B------:R-:W-:-:S13]  /*17e0*/  ISETP.GT.U32.OR P0, PT, R18, 0x1f, P0 ;  /* 0x0000001f1200780c */ /* 0x000fda0000704470 */
[----:B------:R-:W-:Y:S05]  /*17f0*/  @P0 BRA `(.L_x_45) ;  /* 0x00000000002c0947 */ /* 0x000fea0003800000 */
[----:B------:R-:W-:Y:S01]  /*1800*/  BSSY.RECONVERGENT B2, `(.L_x_45) ;  /* 0x000000a000027945 */ /* 0x000fe20003800200 */
[----:B------:R-:W-:-:S07]  /*1810*/  VIADDMNMX R11, R6, -R11, 0x20, PT ;  /* 0x00000020060b7446 */ /* 0x000fce000380090b */
.L_x_46:
        /* <DEDUP_REMOVED lines=9> */
.L_x_45:
[----:B------:R-:W-:Y:S05]  /*18b0*/  BSYNC.RECONVERGENT B1 ;  /* 0x0000000000017941 */ /* 0x000fea0003800200 */
.L_x_44:
[----:B------:R-:W-:-:S05]  /*18c0*/  IMAD.IADD R11, R12, 0x1, R16 ;  /* 0x000000010c0b7824 */ /* 0x000fca00078e0210 */
[----:B------:R-:W-:-:S04]  /*18d0*/  ISETP.GE.U32.AND P0, PT, R11, R6, PT ;  /* 0x000000060b00720c */ /* 0x000fc80003f06070 */
[----:B------:R-:W-:-:S13]  /*18e0*/  ISETP.GT.U32.OR P0, PT, R16, 0x1f, P0 ;  /* 0x0000001f1000780c */ /* 0x000fda0000704470 */
[----:B------:R-:W-:Y:S05]  /*18f0*/  @P0 BRA `(.L_x_40) ;  /* 0x0000000000240947 */ /* 0x000fea0003800000 */
[----:B------:R-:W-:-:S07]  /*1900*/  VIADDMNMX R12, R6, -R12, 0x20, PT ;  /* 0x00000020060c7446 */ /* 0x000fce000380090c */
.L_x_47:
        /* <DEDUP_REMOVED lines=8> */
.L_x_40:
[----:B------:R-:W-:Y:S05]  /*1990*/  BSYNC.RECONVERGENT B0 ;  /* 0x0000000000007941 */ /* 0x000fea0003800200 */
.L_x_39:
[----:B------:R-:W-:Y:S01]  /*19a0*/  BAR.SYNC.DEFER_BLOCKING 0x0 ;  /* 0x0000000000007b1d */ /* 0x000fe20000010000 */
[----:B------:R-:W-:-:S05]  /*19b0*/  ISETP.GT.U32.AND P0, PT, R10, 0x1, PT ;  /* 0x000000010a00780c */ /* 0x000fca0003f04070 */
[----:B------:R-:W-:Y:S08]  /*19c0*/  BSSY.RECONVERGENT B0, `(.L_x_48) ;  /* 0x0000045000007945 */ /* 0x000ff00003800200 */
[----:B------:R-:W-:Y:S05]  /*19d0*/  @P0 BRA `(.L_x_49) ;  /* 0x00000004000c0947 */ /* 0x000fea0003800000 */
[----:B-1-34-:R-:W-:Y:S01]  /*19e0*/  IMAD.SHL.U32 R11, R10, 0x80, RZ ;  /* 0x000000800a0b7824 */ /* 0x01afe200078e00ff */
[----:B------:R-:W-:Y:S01]  /*19f0*/  BSSY.RECONVERGENT B1, `(.L_x_50) ;  /* 0x0000023000017945 */ /* 0x000fe20003800200 */
[----:B------:R-:W-:Y:S02]  /*1a00*/  IMAD.MOV.U32 R16, RZ, RZ, RZ ;  /* 0x000000ffff107224 */ /* 0x000fe400078e00ff */
[----:B------:R-:W-:Y:S01]  /*1a10*/  IMAD.MOV.U32 R14, RZ, RZ, RZ ;  /* 0x000000ffff0e7224 */ /* 0x000fe200078e00ff */
[----:B0-----:R-:W-:Y:S01]  /*1a20*/  IADD3 R12, PT, PT, R11, 0x40, RZ ;  /* 0x000000400b0c7810 */ /* 0x001fe20007ffe0ff */
[----:B--2---:R-:W-:-:S03]  /*1a30*/  IMAD.MOV.U32 R18, RZ, RZ, RZ ;  /* 0x000000ffff127224 */ /* 0x004fc600078e00ff */
[----:B------:R-:W-:-:S04]  /*1a40*/  VIMNMX.U32 R13, PT, PT, R11, R12, !PT ;  /* 0x0000000c0b0d7248 */ /* 0x000fc80007fe0000 */
[----:B------:R-:W-:Y:S01]  /*1a50*/  ISETP.GE.U32.AND P0, PT, R13, R6, PT ;  /* 0x000000060d00720c */ /* 0x000fe20003f06070 */
[C---:B------:R-:W-:Y:S02]  /*1a60*/  IMAD R13, R10.reuse, 0x1fc, R5 ;  /* 0x000001fc0a0d7824 */ /* 0x040fe400078e0205 */
[----:B------:R-:W-:-:S10]  /*1a70*/  IMAD R5, R10, 0x1f8, R4 ;  /* 0x000001f80a057824 */ /* 0x000fd400078e0204 */
[----:B------:R-:W-:Y:S05]  /*1a80*/  @P0 BRA `(.L_x_51) ;  /* 0x0000000000640947 */ /* 0x000fea0003800000 */
[----:B------:R-:W-:Y:S01]  /*1a90*/  IMAD.MOV.U32 R18, RZ, RZ, RZ ;  /* 0x000000ffff127224 */ /* 0x000fe200078e00ff */
[----:B------:R-:W-:Y:S01]  /*1aa0*/  MOV R14, RZ ;  /* 0x000000ff000e7202 */ /* 0x000fe20000000f00 */
[----:B------:R-:W-:-:S07]  /*1ab0*/  IMAD.MOV.U32 R16, RZ, RZ, RZ ;  /* 0x000000ffff107224 */ /* 0x000fce00078e00ff */
.L_x_52:
[--C-:B------:R-:W-:Y:S01]  /*1ac0*/  IMAD R15, R16, 0x4, R13.reuse ;  /* 0x00000004100f7824 */ /* 0x100fe200078e020d */
[----:B------:R-:W-:Y:S01]  /*1ad0*/  LEA R21, R18, R5, 0x2 ;  /* 0x0000000512157211 */ /* 0x000fe200078e10ff */
        /* <DEDUP_REMOVED lines=20> */
.L_x_51:
[----:B------:R-:W-:Y:S05]  /*1c20*/  BSYNC.RECONVERGENT B1 ;  /* 0x0000000000017941 */ /* 0x000fea0003800200 */
.L_x_50:
[----:B------:R-:W-:Y:S01]  /*1c30*/  IMAD.IADD R15, R11, 0x1, R16 ;  /* 0x000000010b0f7824 */ /* 0x000fe200078e0210 */
[----:B------:R-:W-:Y:S04]  /*1c40*/  BSSY.RECONVERGENT B1, `(.L_x_53) ;  /* 0x000000f000017945 */ /* 0x000fe80003800200 */
[----:B------:R-:W-:-:S04]  /*1c50*/  ISETP.GE.U32.AND P0, PT, R15, R6, PT ;  /* 0x000000060f00720c */ /* 0x000fc80003f06070 */
[----:B------:R-:W-:-:S13]  /*1c60*/  ISETP.GT.U32.OR P0, PT, R16, 0x3f, P0 ;  /* 0x0000003f1000780c */ /* 0x000fda0000704470 */
[----:B------:R-:W-:Y:S05]  /*1c70*/  @P0 BRA `(.L_x_54) ;  /* 0x00000000002c0947 */ /* 0x000fea0003800000 */
[----:B------:R-:W-:Y:S01]  /*1c80*/  BSSY.RECONVERGENT B2, `(.L_x_54) ;  /* 0x000000a000027945 */ /* 0x000fe20003800200 */
[----:B------:R-:W-:-:S07]  /*1c90*/  VIADDMNMX R11, R6, -R11, 0x40, PT ;  /* 0x00000040060b7446 */ /* 0x000fce000380090b */
.L_x_55:
[----:B0-----:R-:W-:Y:S01]  /*1ca0*/  LEA R15, R16, R13, 0x2 ;  /* 0x0000000d100f7211 */ /* 0x001fe200078e10ff */
[----:B------:R-:W-:Y:S02]  /*1cb0*/  IMAD R20, R18, 0x4, R5 ;  /* 0x0000000412147824 */ /* 0x000fe400078e0205 */
[----:B------:R-:W-:Y:S02]  /*1cc0*/  VIADD R16, R16, 0x1 ;  /* 0x0000000110107836 */ /* 0x000fe40000000000 */
[----:B------:R-:W-:Y:S01]  /*1cd0*/  VIADD R18, R18, 0x1 ;  /* 0x0000000112127836 */ /* 0x000fe20000000000 */
[----:B------:R-:W0:Y:S02]  /*1ce0*/  LDS R15, [R15] ;  /* 0x000000000f0f7984 */ /* 0x000e240000000800 */
[----:B------:R-:W-:Y:S02]  /*1cf0*/  ISETP.GE.AND P0, PT, R16, R11, PT ;  /* 0x0000000b1000720c */ /* 0x000fe40003f06270 */
[----:B0-----:R0:W-:Y:S11]  /*1d00*/  STS [R20], R15 ;  /* 0x0000000f14007388 */ /* 0x0011f60000000800 */
[----:B------:R-:W-:Y:S05]  /*1d10*/  @!P0 BRA `(.L_x_55) ;  /* 0xfffffffc00e08947 */ /* 0x000fea000383ffff */
[----:B------:R-:W-:Y:S05]  /*1d20*/  BSYNC.RECONVERGENT B2 ;  /* 0x0000000000027941 */ /* 0x000fea0003800200 */
.L_x_54:
[----:B------:R-:W-:Y:S05]  /*1d30*/  BSYNC.RECONVERGENT B1 ;  /* 0x0000000000017941 */ /* 0x000fea0003800200 */
.L_x_53:
[----:B------:R-:W-:-:S05]  /*1d40*/  IMAD.IADD R11, R12, 0x1, R14 ;  /* 0x000000010c0b7824 */ /* 0x000fca00078e020e */
[----:B------:R-:W-:-:S04]  /*1d50*/  ISETP.GE.U32.AND P0, PT, R11, R6, PT ;  /* 0x000000060b00720c */ /* 0x000fc80003f06070 */
[----:B------:R-:W-:-:S13]  /*1d60*/  ISETP.GT.U32.OR P0, PT, R14, 0x3f, P0 ;  /* 0x0000003f0e00780c */ /* 0x000fda0000704470 */
[----:B------:R-:W-:Y:S05]  /*1d70*/  @P0 BRA `(.L_x_49) ;  /* 0x0000000000240947 */ /* 0x000fea0003800000 */
[----:B------:R-:W-:-:S07]  /*1d80*/  VIADDMNMX R12, R6, -R12, 0x40, PT ;  /* 0x00000040060c7446 */ /* 0x000fce000380090c */
.L_x_56:
[----:B-1----:R-:W-:Y:S01]  /*1d90*/  LEA R11, R14, R13, 0x2 ;  /* 0x0000000d0e0b7211 */ /* 0x002fe200078e10ff */
[----:B------:R-:W-:Y:S02]  /*1da0*/  IMAD R16, R18, 0x4, R5 ;  /* 0x0000000412107824 */ /* 0x000fe400078e0205 */
[----:B------:R-:W-:Y:S02]  /*1db0*/  VIADD R14, R14, 0x1 ;  /* 0x000000010e0e7836 */ /* 0x000fe40000000000 */
[----:B------:R-:W-:Y:S01]  /*1dc0*/  VIADD R18, R18, 0x1 ;  /* 0x0000000112127836 */ /* 0x000fe20000000000 */
[----:B------:R-:W1:Y:S02]  /*1dd0*/  LDS R11, [R11+0x100] ;  /* 0x000100000b0b7984 */ /* 0x000e640000000800 */
[----:B------:R-:W-:Y:S02]  /*1de0*/  ISETP.GE.AND P0, PT, R14, R12, PT ;  /* 0x0000000c0e00720c */ /* 0x000fe40003f06270 */
[----:B-1----:R1:W-:Y:S11]  /*1df0*/  STS [R16], R11 ;  /* 0x0000000b10007388 */ /* 0x0023f60000000800 */
[----:B------:R-:W-:Y:S05]  /*1e00*/  @!P0 BRA `(.L_x_56) ;  /* 0xfffffffc00e08947 */ /* 0x000fea000383ffff */
.L_x_49:
[----:B------:R-:W-:Y:S05]  /*1e10*/  BSYNC.RECONVERGENT B0 ;  /* 0x0000000000007941 */ /* 0x000fea0003800200 */
.L_x_48:
[----:B------:R-:W-:Y:S01]  /*1e20*/  BAR.SYNC.DEFER_BLOCKING 0x0 ;  /* 0x0000000000007b1d */ /* 0x000fe20000010000 */
[----:B------:R-:W-:-:S05]  /*1e30*/  ISETP.NE.AND P0, PT, R10, RZ, PT ;  /* 0x000000ff0a00720c */ /* 0x000fca0003f05270 */
[----:B------:R-:W-:Y:S08]  /*1e40*/  BSSY.RECONVERGENT B0, `(.L_x_57) ;  /* 0x0000074000007945 */ /* 0x000ff00003800200 */
[----:B------:R-:W-:Y:S05]  /*1e50*/  @P0 BRA `(.L_x_58) ;  /* 0x0000000400c80947 */ /* 0x000fea0003800000 */
[----:B------:R-:W-:Y:S02]  /*1e60*/  ISETP.GE.U32.AND P0, PT, R8, 0x81, PT ;  /* 0x000000810800780c */ /* 0x000fe40003f06070 */
[----:B-1-34-:R-:W-:Y:S01]  /*1e70*/  CS2R R10, SRZ ;  /* 0x00000000000a7805 */ /* 0x01afe2000001ff00 */
[----:B------:R-:W-:-:S10]  /*1e80*/  IMAD.MOV.U32 R5, RZ, RZ, RZ ;  /* 0x000000ffff057224 */ /* 0x000fd400078e00ff */
[----:B------:R-:W-:Y:S05]  /*1e90*/  @!P0 BRA `(.L_x_59) ;  /* 0x00000000005c8947 */ /* 0x000fea0003800000 */
[----:B------:R-:W-:Y:S01]  /*1ea0*/  HFMA2 R5, -RZ, RZ, 0, 0 ;  /* 0x00000000ff057431 */ /* 0x000fe200000001ff */
[----:B------:R-:W-:-:S07]  /*1eb0*/  CS2R R10, SRZ ;  /* 0x00000000000a7805 */ /* 0x000fce000001ff00 */
.L_x_60:
[C---:B0-----:R-:W-:Y:S01]  /*1ec0*/  LEA R12, R11.reuse, UR4, 0x2 ;  /* 0x000000040b0c7c11 */ /* 0x041fe2000f8e10ff */
[----:B------:R-:W-:Y:S01]  /*1ed0*/  VIADD R15, R11, 0x1 ;  /* 0x000000010b0f7836 */ /* 0x000fe20000000000 */
[C---:B------:R-:W-:Y:S01]  /*1ee0*/  LEA R13, R10.reuse, UR4, 0x2 ;  /* 0x000000040a0d7c11 */ /* 0x040fe2000f8e10ff */
[----:B------:R-:W-:Y:S01]  /*1ef0*/  VIADD R14, R10, 0x1 ;  /* 0x000000010a0e7836 */ /* 0x000fe20000000000 */
[C---:B--2---:R-:W-:Y:S01]  /*1f00*/  LEA R17, R5.reuse, UR6, 0x2 ;  /* 0x0000000605117c11 */ /* 0x044fe2000f8e10ff */
[----:B------:R-:W-:Y:S01]  /*1f10*/  VIADD R5, R5, 0x1 ;  /* 0x0000000105057836 */ /* 0x000fe20000000000 */
[----:B------:R-:W-:Y:S04]  /*1f20*/  LDS R12, [R12] ;  /* 0x000000000c0c7984 */ /* 0x000fe80000000800 */
[----:B------:R-:W0:Y:S02]  /*1f30*/  LDS R13, [R13+0x200] ;  /* 0x000200000d0d7984 */ /* 0x000e240000000800 */
[----:B0-----:R-:W-:-:S04]  /*1f40*/  FSETP.GEU.AND P0, PT, R12, R13, PT ;  /* 0x0000000d0c00720b */ /* 0x001fc80003f0e000 */
[----:B------:R-:W-:-:S05]  /*1f50*/  FSEL R16, R12, R13, !P0 ;  /* 0x0000000d0c107208 */ /* 0x000fca0004000000 */
[----:B------:R1:W-:Y:S04]  /*1f60*/  STS [R17], R16 ;  /* 0x0000001011007388 */ /* 0x0003e80000000800 */
[----:B------:R-:W-:Y:S02]  /*1f70*/  @P0 IMAD.MOV R15, RZ, RZ, R11 ;  /* 0x000000ffff0f0224 */ /* 0x000fe400078e020b */
[----:B------:R-:W-:-:S03]  /*1f80*/  @!P0 IMAD.MOV R14, RZ, RZ, R10 ;  /* 0x000000ffff0e8224 */ /* 0x000fc600078e020a */
[C---:B------:R-:W-:Y:S02]  /*1f90*/  ISETP.GE.U32.AND P0, PT, R15.reuse, R6, PT ;  /* 0x000000060f00720c */ /* 0x040fe40003f06070 */
[----:B------:R-:W-:Y:S02]  /*1fa0*/  VIMNMX.U32 R10, PT, PT, R15, R14, !PT ;  /* 0x0000000e0f0a7248 */ /* 0x000fe40007fe0000 */
[----:B------:R-:W-:Y:S02]  /*1fb0*/  IADD3 R11, PT, PT, R14, 0x80, RZ ;  /* 0x000000800e0b7810 */ /* 0x000fe40007ffe0ff */
[----:B------:R-:W-:Y:S01]  /*1fc0*/  ISETP.LT.U32.AND P0, PT, R10, 0x80, !P0 ;  /* 0x000000800a00780c */ /* 0x000fe20004701070 */
[----:B------:R-:W-:Y:S01]  /*1fd0*/  IMAD.MOV.U32 R10, RZ, RZ, R14 ;  /* 0x000000ffff0a7224 */ /* 0x000fe200078e000e */
[----:B------:R-:W-:Y:S01]  /*1fe0*/  ISETP.LT.U32.AND P1, PT, R11, R6, PT ;  /* 0x000000060b00720c */ /* 0x000fe20003f21070 */
[----:B------:R-:W-:-:S12]  /*1ff0*/  IMAD.MOV.U32 R11, RZ, RZ, R15 ;  /* 0x000000ffff0b7224 */ /* 0x000fd800078e000f */
[----:B-1----:R-:W-:Y:S05]  /*2000*/  @P0 BRA P1, `(.L_x_60) ;  /* 0xfffffffc00ac0947 */ /* 0x002fea000083ffff */
.L_x_59:
[----:B------:R-:W-:-:S04]  /*2010*/  ISETP.GE.U32.AND P0, PT, R11, R6, PT ;  /* 0x000000060b00720c */ /* 0x000fc80003f06070 */
[----:B------:R-:W-:-:S13]  /*2020*/  ISETP.GT.U32.OR P0, PT, R11, 0x7f, P0 ;  /* 0x0000007f0b00780c */ /* 0x000fda0000704470 */
[----:B------:R-:W-:Y:S05]  /*2030*/  @P0 BRA `(.L_x_61) ;  /* 0x0000000000a80947 */ /* 0x000fea0003800000 */
[----:B------:R-:W-:Y:S02]  /*2040*/  VIMNMX.U32 R8, PT, PT, R8, 0x80, PT ;  /* 0x0000008008087848 */ /* 0x000fe40003fe0000 */
[----:B------:R-:W-:-:S03]  /*2050*/  PLOP3.LUT P0, PT, PT, PT, PT, 0x80, 0x8 ;  /* 0x000000000008781c */ /* 0x000fc60003f0f070 */
[----:B0-----:R-:W-:-:S05]  /*2060*/  IMAD.IADD R12, R8, 0x1, -R11 ;  /* 0x00000001080c7824 */ /* 0x001fca00078e0a0b */
[----:B------:R-:W-:Y:S02]  /*2070*/  ISETP.GT.AND P1, PT, R12, 0x3, PT ;  /* 0x000000030c00780c */ /* 0x000fe40003f24270 */
[----:B------:R-:W-:-:S11]  /*2080*/  MOV R12, R5 ;  /* 0x00000005000c7202 */ /* 0x000fd60000000f00 */
[----:B------:R-:W-:Y:S05]  /*2090*/  @!P1 BRA `(.L_x_62) ;  /* 0x0000000000449947 */ /* 0x000fea0003800000 */
[----:B------:R-:W-:Y:S01]  /*20a0*/  PLOP3.LUT P0, PT, PT, PT, PT, 0x8, 0x80 ;  /* 0x000000000080781c */ /* 0x000fe20003f0e170 */
[----:B------:R-:W-:-:S12]  /*20b0*/  VIADD R16, R8, 0xfffffffd ;  /* 0xfffffffd08107836 */ /* 0x000fd80000000000 */
.L_x_63:
[C---:B--2---:R-:W-:Y:S01]  /*20c0*/  LEA R18, R11.reuse, UR4, 0x2 ;  /* 0x000000040b127c11 */ /* 0x044fe2000f8e10ff */
[----:B------:R-:W-:Y:S01]  /*20d0*/  VIADD R11, R11, 0x4 ;  /* 0x000000040b0b7836 */ /* 0x000fe20000000000 */
[C---:B0-----:R-:W-:Y:S01]  /*20e0*/  LEA R14, R12.reuse, UR6, 0x2 ;  /* 0x000000060c0e7c11 */ /* 0x041fe2000f8e10ff */
[----:B------:R-:W-:Y:S02]  /*20f0*/  VIADD R12, R12, 0x4 ;  /* 0x000000040c0c7836 */ /* 0x000fe40000000000 */
[----:B------:R-:W0:Y:S01]  /*2100*/  LDS R5, [R18] ;  /* 0x0000000012057984 */ /* 0x000e220000000800 */
[----:B------:R-:W-:-:S03]  /*2110*/  ISETP.GE.AND P1, PT, R11, R16, PT ;  /* 0x000000100b00720c */ /* 0x000fc60003f26270 */
[----:B0-----:R-:W-:Y:S04]  /*2120*/  STS [R14], R5 ;  /* 0x000000050e007388 */ /* 0x001fe80000000800 */
[----:B------:R-:W0:Y:S04]  /*2130*/  LDS R13, [R18+0x4] ;  /* 0x00000400120d7984 */ /* 0x000e280000000800 */
[----:B0-----:R-:W-:Y:S04]  /*2140*/  STS [R14+0x4], R13 ;  /* 0x0000040d0e007388 */ /* 0x001fe80000000800 */
[----:B------:R-:W0:Y:S04]  /*2150*/  LDS R15, [R18+0x8] ;  /* 0x00000800120f7984 */ /* 0x000e280000000800 */
[----:B0-----:R-:W-:Y:S04]  /*2160*/  STS [R14+0x8], R15 ;  /* 0x0000080f0e007388 */ /* 0x001fe80000000800 */
[----:B------:R-:W0:Y:S04]  /*2170*/  LDS R17, [R18+0xc] ;  /* 0x00000c0012117984 */ /* 0x000e280000000800 */
[----:B0-----:R0:W-:Y:S01]  /*2180*/  STS [R14+0xc], R17 ;  /* 0x00000c110e007388 */ /* 0x0011e20000000800 */
[----:B------:R-:W-:Y:S05]  /*2190*/  @!P1 BRA `(.L_x_63) ;  /* 0xfffffffc00c89947 */ /* 0x000fea000383ffff */
[----:B------:R-:W-:-:S07]  /*21a0*/  IMAD.MOV.U32 R5, RZ, RZ, R12 ;  /* 0x000000ffff057224 */ /* 0x000fce00078e000c */
.L_x_62:
[----:B------:R-:W-:-:S04]  /*21b0*/  IADD3 R13, PT, PT, -R11, R8, RZ ;  /* 0x000000080b0d7210 */ /* 0x000fc80007ffe1ff */
[----:B------:R-:W-:-:S13]  /*21c0*/  ISETP.GT.AND P1, PT, R13, 0x1, PT ;  /* 0x000000010d00780c */ /* 0x000fda0003f24270 */
[----:B------:R-:W-:Y:S05]  /*21d0*/  @!P1 BRA `(.L_x_64) ;  /* 0x0000000000289947 */ /* 0x000fea0003800000 */
[C---:B------:R-:W-:Y:S01]  /*21e0*/  LEA R13, R11.reuse, UR4, 0x2 ;  /* 0x000000040b0d7c11 */ /* 0x040fe2000f8e10ff */
[C---:B------:R-:W-:Y:S01]  /*21f0*/  VIADD R5, R12.reuse, 0x2 ;  /* 0x000000020c057836 */ /* 0x040fe20000000000 */
[----:B------:R-:W-:Y:S01]  /*2200*/  LEA R15, R12, UR6, 0x2 ;  /* 0x000000060c0f7c11 */ /* 0x000fe2000f8e10ff */
[----:B------:R-:W-:Y:S01]  /*2210*/  VIADD R11, R11, 0x2 ;  /* 0x000000020b0b7836 */ /* 0x000fe20000000000 */
[----:B------:R-:W-:Y:S01]  /*2220*/  PLOP3.LUT P0, PT, PT, PT, PT, 0x8, 0x80 ;  /* 0x000000000080781c */ /* 0x000fe20003f0e170 */
[----:B0-----:R-:W0:Y:S01]  /*2230*/  LDS R14, [R13] ;  /* 0x000000000d0e7984 */ /* 0x001e220000000800 */
[----:B------:R-:W-:-:S03]  /*2240*/  IMAD.MOV.U32 R12, RZ, RZ, R5 ;  /* 0x000000ffff0c7224 */ /* 0x000fc600078e0005 */
[----:B0-----:R-:W-:Y:S04]  /*2250*/  STS [R15], R14 ;  /* 0x0000000e0f007388 */ /* 0x001fe80000000800 */
[----:B------:R-:W0:Y:S04]  /*2260*/  LDS R16, [R13+0x4] ;  /* 0x000004000d107984 */ /* 0x000e280000000800 */
[----:B0-----:R1:W-:Y:S02]  /*2270*/  STS [R15+0x4], R16 ;  /* 0x000004100f007388 */ /* 0x0013e40000000800 */
.L_x_64:
[----:B------:R-:W-:-:S13]  /*2280*/  ISETP.LT.OR P0, PT, R11, R8, P0 ;  /* 0x000000080b00720c */ /* 0x000fda0000701670 */
[----:B------:R-:W-:Y:S01]  /*2290*/  @P0 LEA R11, R11, UR4, 0x2 ;  /* 0x000000040b0b0c11 */ /* 0x000fe2000f8e10ff */
[C---:B------:R-:W-:Y:S01]  /*22a0*/  @P0 VIADD R5, R12.reuse, 0x1 ;  /* 0x000000010c050836 */ /* 0x040fe20000000000 */
[----:B------:R-:W-:-:S04]  /*22b0*/  @P0 LEA R8, R12, UR6, 0x2 ;  /* 0x000000060c080c11 */ /* 0x000fc8000f8e10ff */
[----:B------:R-:W3:Y:S04]  /*22c0*/  @P0 LDS R11, [R11] ;  /* 0x000000000b0b0984 */ /* 0x000ee80000000800 */
[----:B---3--:R3:W-:Y:S02]  /*22d0*/  @P0 STS [R8], R11 ;  /* 0x0000000b08000388 */ /* 0x0087e40000000800 */
.L_x_61:
[----:B---3--:R-:W-:-:S04]  /*22e0*/  IADD3 R11, PT, PT, R10, 0x80, RZ ;  /* 0x000000800a0b7810 */ /* 0x008fc80007ffe0ff */
[----:B------:R-:W-:-:S04]  /*22f0*/  ISETP.GE.U32.AND P0, PT, R11, R6, PT ;  /* 0x000000060b00720c */ /* 0x000fc80003f06070 */
[----:B------:R-:W-:-:S13]  /*2300*/  ISETP.GT.U32.OR P0, PT, R10, 0x7f, P0 ;  /* 0x0000007f0a00780c */ /* 0x000fda0000704470 */
[----:B------:R-:W-:Y:S05]  /*2310*/  @P0 BRA `(.L_x_58) ;  /* 0x0000000000980947 */ /* 0x000fea0003800000 */
[----:B------:R-:W-:Y:S01]  /*2320*/  VIADD R11, R6, 0xffffff80 ;  /* 0xffffff80060b7836 */ /* 0x000fe20000000000 */
[----:B------:R-:W-:-:S03]  /*2330*/  PLOP3.LUT P0, PT, PT, PT, PT, 0x80, 0x8 ;  /* 0x000000000008781c */ /* 0x000fc60003f0f070 */
[----:B------:R-:W-:-:S05]  /*2340*/  IMAD.IADD R8, R11, 0x1, -R10 ;  /* 0x000000010b087824 */ /* 0x000fca00078e0a0a */
[----:B------:R-:W-:-:S13]  /*2350*/  ISETP.GT.AND P1, PT, R8, 0x3, PT ;  /* 0x000000030800780c */ /* 0x000fda0003f24270 */
[----:B------:R-:W-:Y:S05]  /*2360*/  @!P1 BRA `(.L_x_65) ;  /* 0x0000000000409947 */ /* 0x000fea0003800000 */
[----:B------:R-:W-:Y:S01]  /*2370*/  PLOP3.LUT P0, PT, PT, PT, PT, 0x8, 0x80 ;  /* 0x000000000080781c */ /* 0x000fe20003f0e170 */
[----:B01----:R-:W-:-:S12]  /*2380*/  VIADD R15, R6, 0xffffff7d ;  /* 0xffffff7d060f7836 */ /* 0x003fd80000000000 */
.L_x_66:
[C---:B------:R-:W-:Y:S01]  /*2390*/  LEA R14, R10.reuse, UR4, 0x2 ;  /* 0x000000040a0e7c11 */ /* 0x040fe2000f8e10ff */
[----:B------:R-:W-:Y:S01]  /*23a0*/  VIADD R10, R10, 0x4 ;  /* 0x000000040a0a7836 */ /* 0x000fe20000000000 */
[C---:B--23--:R-:W-:Y:S02]  /*23b0*/  LEA R17, R5.reuse, UR6, 0x2 ;  /* 0x0000000605117c11 */ /* 0x04cfe4000f8e10ff */
[----:B------:R-:W-:Y:S01]  /*23c0*/  IADD3 R5, PT, PT, R5, 0x4, RZ ;  /* 0x0000000405057810 */ /* 0x000fe20007ffe0ff */
[----:B------:R-:W0:Y:S01]  /*23d0*/  LDS R6, [R14+0x200] ;  /* 0x000200000e067984 */ /* 0x000e220000000800 */
        /* <DEDUP_REMOVED lines=9> */
.L_x_65:
[----:B------:R-:W-:-:S05]  /*2470*/  IMAD.IADD R6, R11, 0x1, -R10 ;  /* 0x000000010b067824 */ /* 0x000fca00078e0a0a */
[----:B------:R-:W-:-:S13]  /*2480*/  ISETP.GT.AND P1, PT, R6, 0x1, PT ;  /* 0x000000010600780c */ /* 0x000fda0003f24270 */
[----:B------:R-:W-:Y:S05]  /*2490*/  @!P1 BRA `(.L_x_67) ;  /* 0x0000000000249947 */ /* 0x000fea0003800000 */
[C---:B------:R-:W-:Y:S01]  /*24a0*/  LEA R6, R10.reuse, UR4, 0x2 ;  /* 0x000000040a067c11 */ /* 0x040fe2000f8e10ff */
[----:B------:R-:W-:Y:S01]  /*24b0*/  VIADD R10, R10, 0x2 ;  /* 0x000000020a0a7836 */ /* 0x000fe20000000000 */
[C---:B---3--:R-:W-:Y:S01]  /*24c0*/  LEA R13, R5.reuse, UR6, 0x2 ;  /* 0x00000006050d7c11 */ /* 0x048fe2000f8e10ff */
[----:B------:R-:W-:Y:S01]  /*24d0*/  VIADD R5, R5, 0x2 ;  /* 0x0000000205057836 */ /* 0x000fe20000000000 */
[----:B------:R-:W-:Y:S01]  /*24e0*/  PLOP3.LUT P0, PT, PT, PT, PT, 0x8, 0x80 ;  /* 0x000000000080781c */ /* 0x000fe20003f0e170 */
[----:B------:R-:W3:Y:S04]  /*24f0*/  LDS R8, [R6+0x200] ;  /* 0x0002000006087984 */ /* 0x000ee80000000800 */
[----:B---3--:R-:W-:Y:S04]  /*2500*/  STS [R13], R8 ;  /* 0x000000080d007388 */ /* 0x008fe80000000800 */
[----:B0-----:R-:W0:Y:S04]  /*2510*/  LDS R12, [R6+0x204] ;  /* 0x00020400060c7984 */ /* 0x001e280000000800 */
[----:B0-----:R4:W-:Y:S02]  /*2520*/  STS [R13+0x4], R12 ;  /* 0x0000040c0d007388 */ /* 0x0019e40000000800 */
.L_x_67:
[----:B------:R-:W-:-:S13]  /*2530*/  ISETP.LT.OR P0, PT, R10, R11, P0 ;  /* 0x0000000b0a00720c */ /* 0x000fda0000701670 */
[----:B------:R-:W-:Y:S02]  /*2540*/  @P0 LEA R10, R10, UR4, 0x2 ;  /* 0x000000040a0a0c11 */ /* 0x000fe4000f8e10ff */
[----:B------:R-:W-:-:S04]  /*2550*/  @P0 LEA R5, R5, UR6, 0x2 ;  /* 0x0000000605050c11 */ /* 0x000fc8000f8e10ff */
[----:B------:R-:W5:Y:S04]  /*2560*/  @P0 LDS R10, [R10+0x200] ;  /* 0x000200000a0a0984 */ /* 0x000f680000000800 */
[----:B-----5:R0:W-:Y:S02]  /*2570*/  @P0 STS [R5], R10 ;  /* 0x0000000a05000388 */ /* 0x0201e40000000800 */
.L_x_58:
[----:B------:R-:W-:Y:S05]  /*2580*/  BSYNC.RECONVERGENT B0 ;  /* 0x0000000000007941 */ /* 0x000fea0003800200 */
.L_x_57:
[----:B------:R-:W-:Y:S01]  /*2590*/  BAR.SYNC.DEFER_BLOCKING 0x0 ;  /* 0x0000000000007b1d */ /* 0x000fe20000010000 */
[----:B------:R-:W-:Y:S01]  /*25a0*/  IMAD.IADD R6, R4, 0x1, -R7 ;  /* 0x0000000104067824 */ /* 0x000fe200078e0a07 */
[----:B------:R-:W-:-:S06]  /*25b0*/  ISETP.GE.U32.AND P0, PT, R9, 0x101, PT ;  /* 0x000001010900780c */ /* 0x000fcc0003f06070 */
[----:B0-----:R-:W0:Y:S01]  /*25c0*/  LDC.64 R4, c[0x0][0x388] ;  /* 0x0000e200ff047b82 */ /* 0x001e220000000a00 */
[----:B------:R-:W5:Y:S04]  /*25d0*/  LDS R7, [R7+UR6] ;  /* 0x0000000607077984 */ /* 0x000f680008000800 */
[----:B-1-34-:R-:W1:Y:S01]  /*25e0*/  LDS R11, [R6] ;  /* 0x00000000060b7984 */ /* 0x01ae620000000800 */
[----:B0-----:R-:W-:-:S03]  /*25f0*/  IMAD.WIDE R4, R0, 0x4, R4 ;  /* 0x0000000400047825 */ /* 0x001fc600078e0204 */
[----:B-----5:R0:W-:Y:S04]  /*2600*/  STG.E desc[UR8][R2.64], R7 ;  /* 0x0000000702007986 */ /* 0x0201e8000c101908 */
[----:B-1----:R0:W-:Y:S01]  /*2610*/  STG.E desc[UR8][R4.64], R11 ;  /* 0x0000000b04007986 */ /* 0x0021e2000c101908 */
[----:B------:R-:W-:Y:S06]  /*2620*/  BAR.SYNC.DEFER_BLOCKING 0x0 ;  /* 0x0000000000007b1d */ /* 0x000fec0000010000 */
[----:B------:R-:W-:Y:S05]  /*2630*/  @!P0 EXIT ;  /* 0x000000000000894d */ /* 0x000fea0003800000 */
[----:B0-----:R-:W-:Y:S02]  /*2640*/  HFMA2 R3, -RZ, RZ, 0, 1.52587890625e-05 ;  /* 0x00000100ff037431 */ /* 0x001fe400000001ff */
[----:B------:R-:W-:-:S07]  /*2650*/  IMAD.MOV.U32 R20, RZ, RZ, RZ ;  /* 0x000000ffff147224 */ /* 0x000fce00078e00ff */
.L_x_90:
[----:B0-----:R-:W0:Y:S01]  /*2660*/  LDCU UR4, c[0x0][0x390] ;  /* 0x00007200ff0477ac */ /* 0x001e220008000800 */
[----:B------:R-:W-:Y:S01]  /*2670*/  IMAD.MOV.U32 R2, RZ, RZ, R3 ;  /* 0x000000ffff027224 */ /* 0x000fe200078e0003 */
[----:B------:R-:W-:Y:S01]  /*2680*/  BSSY.RECONVERGENT B0, `(.L_x_68) ;  /* 0x0000039000007945 */ /* 0x000fe20003800200 */
[----:B------:R-:W-:-:S05]  /*2690*/  IMAD.SHL.U32 R3, R3, 0x2, RZ ;  /* 0x0000000203037824 */ /* 0x000fca00078e00ff */
[----:B------:R-:W-:Y:S01]  /*26a0*/  IADD3 R5, PT, PT, R3, -0x1, RZ ;  /* 0xffffffff03057810 */ /* 0x000fe20007ffe0ff */
[----:B0-----:R-:W-:-:S05]  /*26b0*/  IMAD.U32 R4, RZ, RZ, UR4 ;  /* 0x00000004ff047e24 */ /* 0x001fca000f8e00ff */
[----:B------:R-:W-:-:S13]  /*26c0*/  LOP3.LUT P0, RZ, R5, R4, RZ, 0xc0, !PT ;  /* 0x0000000405ff7212 */ /* 0x000fda000780c0ff */
[----:B-1----:R-:W-:Y:S05]  /*26d0*/  @P0 BRA `(.L_x_69) ;  /* 0x0000000000640947 */ /* 0x002fea0003800000 */
[-C--:B------:R-:W-:Y:S02]  /*26e0*/  IABS R8, R3.reuse ;  /* 0x0000000300087213 */ /* 0x080fe40000000000 */
[----:B------:R-:W-:Y:S02]  /*26f0*/  IABS R10, R4 ;  /* 0x00000004000a7213 */ /* 0x000fe40000000000 */
[----:B------:R-:W0:Y:S01]  /*2700*/  I2F.RP R5, R8 ;  /* 0x0000000800057306 */ /* 0x000e220000209400 */
[----:B------:R-:W-:-:S07]  /*2710*/  IABS R11, R3 ;  /* 0x00000003000b7213 */ /* 0x000fce0000000000 */
[----:B0-----:R-:W0:Y:S02]  /*2720*/  MUFU.RCP R5, R5 ;  /* 0x0000000500057308 */ /* 0x001e240000001000 */
[----:B0-----:R-:W-:Y:S02]  /*2730*/  VIADD R6, R5, 0xffffffe ;  /* 0x0ffffffe05067836 */ /* 0x001fe40000000000 */
[----:B------:R-:W-:-:S04]  /*2740*/  IMAD.MOV R5, RZ, RZ, -R11 ;  /* 0x000000ffff057224 */ /* 0x000fc800078e0a0b */
[----:B------:R0:W1:Y:S02]  /*2750*/  F2I.FTZ.U32.TRUNC.NTZ R7, R6 ;  /* 0x0000000600077305 */ /* 0x000064000021f000 */
[----:B0-----:R-:W-:Y:S02]  /*2760*/  IMAD.MOV.U32 R6, RZ, RZ, RZ ;  /* 0x000000ffff067224 */ /* 0x001fe400078e00ff */
[----:B-1----:R-:W-:-:S04]  /*2770*/  IMAD.MOV R9, RZ, RZ, -R7 ;  /* 0x000000ffff097224 */ /* 0x002fc800078e0a07 */
[----:B------:R-:W-:-:S04]  /*2780*/  IMAD R9, R9, R8, RZ ;  /* 0x0000000809097224 */ /* 0x000fc800078e02ff */
[----:B------:R-:W-:-:S06]  /*2790*/  IMAD.HI.U32 R7, R7, R9, R6 ;  /* 0x0000000907077227 */ /* 0x000fcc00078e0006 */
[----:B------:R-:W-:-:S04]  /*27a0*/  IMAD.HI.U32 R7, R7, R10, RZ ;  /* 0x0000000a07077227 */ /* 0x000fc800078e00ff */
[----:B------:R-:W-:-:S05]  /*27b0*/  IMAD R5, R7, R5, R10 ;  /* 0x0000000507057224 */ /* 0x000fca00078e020a */
[----:B------:R-:W-:-:S13]  /*27c0*/  ISETP.GT.U32.AND P1, PT, R8, R5, PT ;  /* 0x000000050800720c */ /* 0x000fda0003f24070 */
[-C--:B------:R-:W-:Y:S01]  /*27d0*/  @!P1 IADD3 R5, PT, PT, R5, -R8.reuse, RZ ;  /* 0x8000000805059210 */ /* 0x080fe20007ffe0ff */
[----:B------:R-:W-:Y:S01]  /*27e0*/  @!P1 VIADD R7, R7, 0x1 ;  /* 0x0000000107079836 */ /* 0x000fe20000000000 */
[----:B------:R-:W-:Y:S02]  /*27f0*/  ISETP.NE.AND P1, PT, R3, RZ, PT ;  /* 0x000000ff0300720c */ /* 0x000fe40003f25270 */
[----:B------:R-:W-:Y:S02]  /*2800*/  ISETP.GE.U32.AND P0, PT, R5, R8, PT ;  /* 0x000000080500720c */ /* 0x000fe40003f06070 */
[----:B------:R-:W-:-:S04]  /*2810*/  LOP3.LUT R5, R3, R4, RZ, 0x3c, !PT ;  /* 0x0000000403057212 */ /* 0x000fc800078e3cff */
[----:B------:R-:W-:-:S07]  /*2820*/  ISETP.GE.AND P2, PT, R5, RZ, PT ;  /* 0x000000ff0500720c */ /* 0x000fce0003f46270 */
[----:B------:R-:W-:-:S06]  /*2830*/  @P0 VIADD R7, R7, 0x1 ;  /* 0x0000000107070836 */ /* 0x000fcc0000000000 */
[----:B------:R-:W-:Y:S01]  /*2840*/  @!P2 IMAD.MOV R7, RZ, RZ, -R7 ;  /* 0x000000ffff07a224 */ /* 0x000fe200078e0a07 */
[----:B------:R-:W-:Y:S01]  /*2850*/  @!P1 LOP3.LUT R7, RZ, R3, RZ, 0x33, !PT ;  /* 0x00000003ff079212 */ /* 0x000fe200078e33ff */
[----:B------:R-:W-:Y:S06]  /*2860*/  BRA `(.L_x_70) ;  /* 0x0000000000687947 */ /* 0x000fec0003800000 */
.L_x_69:
        /* <DEDUP_REMOVED lines=8> */
[----:B0-----:R-:W-:Y:S01]  /*28f0*/  IMAD.MOV.U32 R6, RZ, RZ, RZ ;  /* 0x000000ffff067224 */ /* 0x001fe200078e00ff */
[----:B-1----:R-:W-:-:S05]  /*2900*/  IADD3 R10, PT, PT, RZ, -R7, RZ ;  /* 0x80000007ff0a7210 */ /* 0x002fca0007ffe0ff */
[----:B------:R-:W-:Y:S02]  /*2910*/  IMAD R9, R10, R5, RZ ;  /* 0x000000050a097224 */ /* 0x000fe400078e02ff */
[----:B------:R-:W-:Y:S02]  /*2920*/  IMAD.MOV.U32 R10, RZ, RZ, R11 ;  /* 0x000000ffff0a7224 */ /* 0x000fe400078e000b */
[----:B------:R-:W-:-:S06]  /*2930*/  IMAD.HI.U32 R9, R7, R9, R6 ;  /* 0x0000000907097227 */ /* 0x000fcc00078e0006 */
[----:B------:R-:W-:-:S04]  /*2940*/  IMAD.HI.U32 R7, R9, R10, RZ ;  /* 0x0000000a09077227 */ /* 0x000fc800078e00ff */
[----:B------:R-:W-:-:S05]  /*2950*/  IMAD R8, R7, R8, R10 ;  /* 0x0000000807087224 */ /* 0x000fca00078e020a */
[----:B------:R-:W-:-:S13]  /*2960*/  ISETP.GT.U32.AND P0, PT, R5, R8, PT ;  /* 0x000000080500720c */ /* 0x000fda0003f04070 */
[----:B------:R-:W-:Y:S01]  /*2970*/  @!P0 IMAD.IADD R8, R8, 0x1, -R5 ;  /* 0x0000000108088824 */ /* 0x000fe200078e0a05 */
[----:B------:R-:W-:Y:S02]  /*2980*/  @!P0 IADD3 R7, PT, PT, R7, 0x1, RZ ;  /* 0x0000000107078810 */ /* 0x000fe40007ffe0ff */
[C---:B------:R-:W-:Y:S02]  /*2990*/  ISETP.NE.AND P0, PT, R3.reuse, RZ, PT ;  /* 0x000000ff0300720c */ /* 0x040fe40003f05270 */
[----:B------:R-:W-:Y:S02]  /*29a0*/  ISETP.GE.U32.AND P1, PT, R8, R5, PT ;  /* 0x000000050800720c */ /* 0x000fe40003f26070 */
[----:B------:R-:W-:-:S04]  /*29b0*/  LOP3.LUT R5, R3, R4, RZ, 0x3c, !PT ;  /* 0x0000000403057212 */ /* 0x000fc800078e3cff */
[----:B------:R-:W-:-:S07]  /*29c0*/  ISETP.GE.AND P2, PT, R5, RZ, PT ;  /* 0x000000ff0500720c */ /* 0x000fce0003f46270 */
[----:B------:R-:W-:-:S06]  /*29d0*/  @P1 VIADD R7, R7, 0x1 ;  /* 0x0000000107071836 */ /* 0x000fcc0000000000 */
[----:B------:R-:W-:Y:S01]  /*29e0*/  @!P2 IMAD.MOV R7, RZ, RZ, -R7 ;  /* 0x000000ffff07a224 */ /* 0x000fe200078e0a07 */
[----:B------:R-:W-:-:S05]  /*29f0*/  @!P0 LOP3.LUT R7, RZ, R3, RZ, 0x33, !PT ;  /* 0x00000003ff078212 */ /* 0x000fca00078e33ff */
[----:B------:R-:W-:-:S07]  /*2a00*/  VIADD R7, R7, 0x1 ;  /* 0x0000000107077836 */ /* 0x000fce0000000000 */
.L_x_70:
[----:B------:R-:W-:Y:S05]  /*2a10*/  BSYNC.RECONVERGENT B0 ;  /* 0x0000000000007941 */ /* 0x000fea0003800200 */
.L_x_68:
[----:B------:R-:W-:Y:S01]  /*2a20*/  ISETP.GE.AND P0, PT, R0, R7, PT ;  /* 0x000000070000720c */ /* 0x000fe20003f06270 */
[----:B------:R-:W-:-:S12]  /*2a30*/  BSSY.RECONVERGENT B0, `(.L_x_71) ;  /* 0x00000a7000007945 */ /* 0x000fd80003800200 */
[----:B------:R-:W-:Y:S05]  /*2a40*/  @P0 BRA `(.L_x_72) ;  /* 0x0000000800940947 */ /* 0x000fea0003800000 */
[----:B------:R-:W-:Y:S01]  /*2a50*/  ISETP.NE.AND P0, PT, R20, RZ, PT ;  /* 0x000000ff1400720c */ /* 0x000fe20003f05270 */
[----:B------:R-:W-:-:S12]  /*2a60*/  IMAD R5, R0, R3, RZ ;  /* 0x0000000300057224 */ /* 0x000fd800078e02ff */
[----:B------:R-:W-:Y:S05]  /*2a70*/  @P0 BRA `(.L_x_73) ;  /* 0x0000000400300947 */ /* 0x000fea0003800000 */
[----:B------:R-:W0:Y:S01]  /*2a80*/  LDC.64 R6, c[0x0][0x380] ;  /* 0x0000e000ff067b82 */ /* 0x000e220000000a00 */
[C---:B------:R-:W-:Y:S01]  /*2a90*/  ISETP.GE.AND P0, PT, R5.reuse, R4, PT ;  /* 0x000000040500720c */ /* 0x040fe20003f06270 */
[----:B------:R-:W-:Y:S01]  /*2aa0*/  BSSY.RECONVERGENT B1, `(.L_x_74) ;  /* 0x0000026000017945 */ /* 0x000fe20003800200 */
[C---:B--2---:R-:W-:Y:S01]  /*2ab0*/  IMAD.IADD R18, R5.reuse, 0x1, R2 ;  /* 0x0000000105127824 */ /* 0x044fe200078e0202 */
[----:B------:R-:W-:Y:S01]  /*2ac0*/  MOV R23, RZ ;  /* 0x000000ff00177202 */ /* 0x000fe20000000f00 */
[----:B------:R-:W-:Y:S01]  /*2ad0*/  IMAD.MOV.U32 R21, RZ, RZ, RZ ;  /* 0x000000ffff157224 */ /* 0x000fe200078e00ff */
[----:B------:R-:W-:Y:S01]  /*2ae0*/  ISETP.LT.OR P0, PT, R2, 0x1, P0 ;  /* 0x000000010200780c */ /* 0x000fe20000701670 */
[----:B------:R-:W-:Y:S01]  /*2af0*/  IMAD.MOV.U32 R19, RZ, RZ, RZ ;  /* 0x000000ffff137224 */ /* 0x000fe200078e00ff */
[----:B------:R-:W1:Y:S01]  /*2b00*/  LDC.64 R8, c[0x0][0x388] ;  /* 0x0000e200ff087b82 */ /* 0x000e620000000a00 */
[----:B0-----:R-:W-:-:S04]  /*2b10*/  IMAD.WIDE R6, R5, 0x4, R6 ;  /* 0x0000000405067825 */ /* 0x001fc800078e0206 */
[----:B------:R-:W-:-:S04]  /*2b20*/  IMAD.WIDE R10, R2, 0x4, R6 ;  /* 0x00000004020a7825 */ /* 0x000fc800078e0206 */
[----:B-1----:R-:W-:Y:S02]  /*2b30*/  IMAD.WIDE R8, R5, 0x4, R8 ;  /* 0x0000000405087825 */ /* 0x002fe400078e0208 */
[----:B------:R-:W-:Y:S05]  /*2b40*/  @P0 BRA `(.L_x_75) ;  /* 0x00000000006c0947 */ /* 0x000fea0003800000 */
[----:B------:R-:W0:Y:S01]  /*2b50*/  LDC R4, c[0x0][0x390] ;  /* 0x0000e400ff047b82 */ /* 0x000e220000000800 */
[----:B------:R-:W-:Y:S02]  /*2b60*/  HFMA2 R23, -RZ, RZ, 0, 0 ;  /* 0x00000000ff177431 */ /* 0x000fe400000001ff */
[----:B------:R-:W-:Y:S02]  /*2b70*/  IMAD.MOV.U32 R19, RZ, RZ, RZ ;  /* 0x000000ffff137224 */ /* 0x000fe400078e00ff */
[----:B------:R-:W-:-:S07]  /*2b80*/  IMAD.MOV.U32 R21, RZ, RZ, RZ ;  /* 0x000000ffff157224 */ /* 0x000fce00078e00ff */
.L_x_76:
[----:B------:R-:W-:-:S05]  /*2b90*/  IMAD.IADD R13, R18, 0x1, R21 ;  /* 0x00000001120d7824 */ /* 0x000fca00078e0215 */
[----:B0-----:R-:W-:-:S13]  /*2ba0*/  ISETP.GE.AND P0, PT, R13, R4, PT ;  /* 0x000000040d00720c */ /* 0x001fda0003f06270 */
[----:B------:R-:W-:Y:S05]  /*2bb0*/  @P0 BRA `(.L_x_75) ;  /* 0x0000000000500947 */ /* 0x000fea0003800000 */
[----:B------:R-:W-:-:S04]  /*2bc0*/  IMAD.WIDE.U32 R12, R23, 0x4, R6 ;  /* 0x00000004170c7825 */ /* 0x000fc800078e0006 */
[----:B------:R-:W-:Y:S02]  /*2bd0*/  IMAD.WIDE.U32 R14, R21, 0x4, R10 ;  /* 0x00000004150e7825 */ /* 0x000fe400078e000a */
[----:B------:R-:W2:Y:S04]  /*2be0*/  LDG.E R12, desc[UR8][R12.64] ;  /* 0x000000080c0c7981 */ /* 0x000ea8000c1e1900 */
[----:B------:R-:W2:Y:S01]  /*2bf0*/  LDG.E R15, desc[UR8][R14.64] ;  /* 0x000000080e0f7981 */ /* 0x000ea2000c1e1900 */
[----:B------:R-:W-:-:S04]  /*2c00*/  IMAD.WIDE.U32 R16, R19, 0x4, R8 ;  /* 0x0000000413107825 */ /* 0x000fc800078e0008 */
[----:B------:R-:W-:Y:S02]  /*2c10*/  VIADD R22, R23, 0x1 ;  /* 0x0000000117167836 */ /* 0x000fe40000000000 */
[----:B------:R-:W-:Y:S02]  /*2c20*/  VIADD R25, R21, 0x1 ;  /* 0x0000000115197836 */ /* 0x000fe40000000000 */
[----:B------:R-:W-:Y:S01]  /*2c30*/  VIADD R19, R19, 0x1 ;  /* 0x0000000113137836 */ /* 0x000fe20000000000 */
[----:B--2---:R-:W-:-:S04]  /*2c40*/  FSETP.GEU.AND P0, PT, R12, R15, PT ;  /* 0x0000000f0c00720b */ /* 0x004fc80003f0e000 */
[----:B------:R-:W-:-:S05]  /*2c50*/  FSEL R27, R12, R15, !P0 ;  /* 0x0000000f0c1b7208 */ /* 0x000fca0004000000 */
[----:B------:R1:W-:Y:S04]  /*2c60*/  STG.E desc[UR8][R16.64], R27 ;  /* 0x0000001b10007986 */ /* 0x0003e8000c101908 */
[----:B------:R-:W-:Y:S01]  /*2c70*/  @P0 IMAD.MOV R22, RZ, RZ, R23 ;  /* 0x000000ffff160224 */ /* 0x000fe200078e0217 */
[----:B------:R-:W-:-:S03]  /*2c80*/  @!P0 IADD3 R25, PT, PT, R21, RZ, RZ ;  /* 0x000000ff15198210 */ /* 0x000fc60007ffe0ff */
[--C-:B------:R-:W-:Y:S01]  /*2c90*/  IMAD.IADD R13, R5, 0x1, R22.reuse ;  /* 0x00000001050d7824 */ /* 0x100fe200078e0216 */
[----:B------:R-:W-:Y:S01]  /*2ca0*/  VIMNMX R21, PT, PT, R22, R25, !PT ;  /* 0x0000001916157248 */ /* 0x000fe20007fe0100 */
[----:B------:R-:W-:-:S03]  /*2cb0*/  IMAD.MOV.U32 R23, RZ, RZ, R22 ;  /* 0x000000ffff177224 */ /* 0x000fc600078e0016 */
[----:B------:R-:W-:Y:S01]  /*2cc0*/  ISETP.LT.AND P1, PT, R21, R2, PT ;  /* 0x000000021500720c */ /* 0x000fe20003f21270 */
[----:B------:R-:W-:Y:S01]  /*2cd0*/  IMAD.MOV.U32 R21, RZ, RZ, R25 ;  /* 0x000000ffff157224 */ /* 0x000fe200078e0019 */
[----:B------:R-:W-:-:S13]  /*2ce0*/  ISETP.GE.AND P0, PT, R13, R4, PT ;  /* 0x000000040d00720c */ /* 0x000fda0003f06270 */
[----:B-1----:R-:W-:Y:S05]  /*2cf0*/  @!P0 BRA P1, `(.L_x_76) ;  /* 0xfffffffc00a48947 */ /* 0x002fea000083ffff */
.L_x_75:
[----:B------:R-:W-:Y:S05]  /*2d00*/  BSYNC.RECONVERGENT B1 ;  /* 0x0000000000017941 */ /* 0x000fea0003800200 */
.L_x_74:
[----:B------:R-:W-:Y:S01]  /*2d10*/  IADD3 R13, PT, PT, R5, R23, RZ ;  /* 0x00000017050d7210 */ /* 0x000fe20007ffe0ff */
[----:B------:R-:W-:Y:S01]  /*2d20*/  IMAD.IADD R15, R18, 0x1, R21 ;  /* 0x00000001120f7824 */ /* 0x000fe200078e0215 */
[----:B------:R-:W-:Y:S02]  /*2d30*/  BSSY.RECONVERGENT B1, `(.L_x_77) ;  /* 0x0000010000017945 */ /* 0x000fe40003800200 */
[-C--:B------:R-:W-:Y:S02]  /*2d40*/  ISETP.GE.AND P0, PT, R13, R4.reuse, PT ;  /* 0x000000040d00720c */ /* 0x080fe40003f06270 */
[----:B------:R-:W-:Y:S02]  /*2d50*/  ISETP.GE.AND P1, PT, R15, R4, PT ;  /* 0x000000040f00720c */ /* 0x000fe40003f26270 */
[-C--:B------:R-:W-:Y:S02]  /*2d60*/  ISETP.GE.OR P0, PT, R23, R2.reuse, P0 ;  /* 0x000000021700720c */ /* 0x080fe40000706670 */
[----:B------:R-:W-:-:S11]  /*2d70*/  ISETP.GE.OR P1, PT, R21, R2, P1 ;  /* 0x000000021500720c */ /* 0x000fd60000f26670 */
[----:B------:R-:W-:Y:S05]  /*2d80*/  @P0 BRA `(.L_x_78) ;  /* 0x0000000000280947 */ /* 0x000fea0003800000 */
.L_x_79:
[----:B0-----:R-:W-:-:S06]  /*2d90*/  IMAD.WIDE R14, R23, 0x4, R6 ;  /* 0x00000004170e7825 */ /* 0x001fcc00078e0206 */
[----:B------:R-:W2:Y:S01]  /*2da0*/  LDG.E R15, desc[UR8][R14.64] ;  /* 0x000000080e0f7981 */ /* 0x000ea2000c1e1900 */
[----:B------:R-:W-:-:S04]  /*2db0*/  IMAD.WIDE.U32 R12, R19, 0x4, R8 ;  /* 0x00000004130c7825 */ /* 0x000fc800078e0008 */
[----:B------:R-:W-:Y:S02]  /*2dc0*/  VIADD R23, R23, 0x1 ;  /* 0x0000000117177836 */ /* 0x000fe40000000000 */
[----:B------:R-:W-:Y:S02]  /*2dd0*/  VIADD R19, R19, 0x1 ;  /* 0x0000000113137836 */ /* 0x000fe40000000000 */
[----:B------:R-:W-:Y:S01]  /*2de0*/  IMAD.IADD R17, R5, 0x1, R23 ;  /* 0x0000000105117824 */ /* 0x000fe200078e0217 */
[----:B------:R-:W-:-:S04]  /*2df0*/  ISETP.GE.AND P0, PT, R23, R2, PT ;  /* 0x000000021700720c */ /* 0x000fc80003f06270 */
[----:B------:R-:W-:Y:S01]  /*2e00*/  ISETP.LT.AND P2, PT, R17, R4, PT ;  /* 0x000000041100720c */ /* 0x000fe20003f41270 */
[----:B--2---:R0:W-:-:S12]  /*2e10*/  STG.E desc[UR8][R12.64], R15 ;  /* 0x0000000f0c007986 */ /* 0x0041d8000c101908 */
[----:B------:R-:W-:Y:S05]  /*2e20*/  @!P0 BRA P2, `(.L_x_79) ;  /* 0xfffffffc00d88947 */ /* 0x000fea000103ffff */
.L_x_78:
[----:B------:R-:W-:Y:S05]  /*2e30*/  BSYNC.RECONVERGENT B1 ;  /* 0x0000000000017941 */ /* 0x000fea0003800200 */
.L_x_77:
[----:B------:R-:W-:Y:S04]  /*2e40*/  BSSY.RECONVERGENT B1, `(.L_x_80) ;  /* 0x000000e000017945 */ /* 0x000fe80003800200 */
[----:B------:R-:W-:Y:S05]  /*2e50*/  @P1 BRA `(.L_x_81) ;  /* 0x0000000000301947 */ /* 0x000fea0003800000 */
[----:B------:R-:W1:Y:S02]  /*2e60*/  LDC R4, c[0x0][0x390] ;  /* 0x0000e400ff047b82 */ /* 0x000e640000000800 */
.L_x_82:
[----:B-1----:R-:W-:-:S06]  /*2e70*/  IMAD.WIDE R6, R21, 0x4, R10 ;  /* 0x0000000415067825 */ /* 0x002fcc00078e020a */
[----:B------:R-:W2:Y:S01]  /*2e80*/  LDG.E R7, desc[UR8][R6.64] ;  /* 0x0000000806077981 */ /* 0x000ea2000c1e1900 */
[----:B0-----:R-:W-:Y:S01]  /*2e90*/  IMAD.WIDE.U32 R12, R19, 0x4, R8 ;  /* 0x00000004130c7825 */ /* 0x001fe200078e0008 */
[----:B------:R-:W-:-:S05]  /*2ea0*/  IADD3 R21, PT, PT, R21, 0x1, RZ ;  /* 0x0000000115157810 */ /* 0x000fca0007ffe0ff */
[----:B------:R-:W-:-:S05]  /*2eb0*/  IMAD.IADD R5, R18, 0x1, R21 ;  /* 0x0000000112057824 */ /* 0x000fca00078e0215 */
[----:B-1----:R-:W-:Y:S01]  /*2ec0*/  ISETP.GE.AND P0, PT, R5, R4, PT ;  /* 0x000000040500720c */ /* 0x002fe20003f06270 */
[----:B--2---:R1:W-:-:S12]  /*2ed0*/  STG.E desc[UR8][R12.64], R7 ;  /* 0x000000070c007986 */ /* 0x0043d8000c101908 */
[----:B------:R-:W-:Y:S05]  /*2ee0*/  @P0 BRA `(.L_x_81) ;  /* 0x00000000000c0947 */ /* 0x000fea0003800000 */
[----:B------:R-:W-:Y:S01]  /*2ef0*/  ISETP.GE.AND P0, PT, R21, R2, PT ;  /* 0x000000021500720c */ /* 0x000fe20003f06270 */
[----:B------:R-:W-:-:S12]  /*2f00*/  VIADD R19, R19, 0x1 ;  /* 0x0000000113137836 */ /* 0x000fd80000000000 */
[----:B------:R-:W-:Y:S05]  /*2f10*/  @!P0 BRA `(.L_x_82) ;  /* 0xfffffffc00d48947 */ /* 0x000fea000383ffff */
.L_x_81:
[----:B------:R-:W-:Y:S05]  /*2f20*/  BSYNC.RECONVERGENT B1 ;  /* 0x0000000000017941 */ /* 0x000fea0003800200 */
.L_x_80:
[----:B------:R-:W-:Y:S05]  /*2f30*/  BRA `(.L_x_72) ;  /* 0x0000000400587947 */ /* 0x000fea0003800000 */
.L_x_73:
[----:B------:R-:W0:Y:S01]  /*2f40*/  LDCU.128 UR4, c[0x0][0x380] ;  /* 0x00007000ff0477ac */ /* 0x000e220008000c00 */
[C---:B------:R-:W-:Y:S01]  /*2f50*/  ISETP.GE.AND P0, PT, R5.reuse, R4, PT ;  /* 0x000000040500720c */ /* 0x040fe20003f06270 */
[C---:B------:R-:W-:Y:S01]  /*2f60*/  IMAD.WIDE R10, R5.reuse, 0x4, RZ ;  /* 0x00000004050a7825 */ /* 0x040fe200078e02ff */
[----:B------:R-:W-:Y:S01]  /*2f70*/  BSSY.RECONVERGENT B1, `(.L_x_83) ;  /* 0x0000027000017945 */ /* 0x000fe20003800200 */
[----:B------:R-:W-:Y:S02]  /*2f80*/  MOV R23, RZ ;  /* 0x000000ff00177202 */ /* 0x000fe40000000f00 */
[----:B------:R-:W-:Y:S01]  /*2f90*/  ISETP.LT.OR P0, PT, R2, 0x1, P0 ;  /* 0x000000010200780c */ /* 0x000fe20000701670 */
[----:B------:R-:W-:Y:S02]  /*2fa0*/  IMAD.IADD R21, R5, 0x1, R2 ;  /* 0x0000000105157824 */ /* 0x000fe400078e0202 */
[----:B------:R-:W-:Y:S02]  /*2fb0*/  IMAD.MOV.U32 R27, RZ, RZ, RZ ;  /* 0x000000ffff1b7224 */ /* 0x000fe400078e00ff */
[----:B------:R-:W-:Y:S01]  /*2fc0*/  IMAD.MOV.U32 R25, RZ, RZ, RZ ;  /* 0x000000ffff197224 */ /* 0x000fe200078e00ff */
[----:B0-----:R-:W-:-:S02]  /*2fd0*/  IADD3 R8, P1, PT, R10, UR6, RZ ;  /* 0x000000060a087c10 */ /* 0x001fc4000ff3e0ff */
[----:B------:R-:W-:Y:S02]  /*2fe0*/  IADD3 R6, P2, PT, R10, UR4, RZ ;  /* 0x000000040a067c10 */ /* 0x000fe4000ff5e0ff */
[C---:B------:R-:W-:Y:S02]  /*2ff0*/  IADD3.X R9, PT, PT, R11.reuse, UR7, RZ, P1, !PT ;  /* 0x000000070b097c10 */ /* 0x040fe40008ffe4ff */
[----:B------:R-:W-:Y:S01]  /*3000*/  IADD3.X R7, PT, PT, R11, UR5, RZ, P2, !PT ;  /* 0x000000050b077c10 */ /* 0x000fe200097fe4ff */
[----:B------:R-:W-:Y:S01]  /*3010*/  IMAD.WIDE R12, R2, 0x4, R8 ;  /* 0x00000004020c7825 */ /* 0x000fe200078e0208 */
[----:B------:R-:W-:Y:S07]  /*3020*/  @P0 BRA `(.L_x_84) ;  /* 0x00000000006c0947 */ /* 0x000fee0003800000 */
[----:B------:R-:W0:Y:S01]  /*3030*/  LDC R4, c[0x0][0x390] ;  /* 0x0000e400ff047b82 */ /* 0x000e220000000800 */
[----:B------:R-:W-:Y:S02]  /*3040*/  IMAD.MOV.U32 R25, RZ, RZ, RZ ;  /* 0x000000ffff197224 */ /* 0x000fe400078e00ff */
[----:B------:R-:W-:Y:S02]  /*3050*/  IMAD.MOV.U32 R23, RZ, RZ, RZ ;  /* 0x000000ffff177224 */ /* 0x000fe400078e00ff */
[----:B------:R-:W-:-:S07]  /*3060*/  IMAD.MOV.U32 R27, RZ, RZ, RZ ;  /* 0x000000ffff1b7224 */ /* 0x000fce00078e00ff */
.L_x_85:
[----:B------:R-:W-:-:S04]  /*3070*/  IADD3 R15, PT, PT, R21, R23, RZ ;  /* 0x00000017150f7210 */ /* 0x000fc80007ffe0ff */
[----:B0-----:R-:W-:-:S13]  /*3080*/  ISETP.GE.AND P0, PT, R15, R4, PT ;  /* 0x000000040f00720c */ /* 0x001fda0003f06270 */
[----:B------:R-:W-:Y:S05]  /*3090*/  @P0 BRA `(.L_x_84) ;  /* 0x0000000000500947 */ /* 0x000fea0003800000 */
[----:B------:R-:W-:-:S04]  /*30a0*/  IMAD.WIDE.U32 R14, R27, 0x4, R8 ;  /* 0x000000041b0e7825 */ /* 0x000fc800078e0008 */
[----:B--2---:R-:W-:Y:S02]  /*30b0*/  IMAD.WIDE.U32 R16, R23, 0x4, R12 ;  /* 0x0000000417107825 */ /* 0x004fe400078e000c */
        /* <DEDUP_REMOVED lines=9> */
[----:B------:R-:W-:Y:S02]  /*3150*/  @P0 IMAD.MOV R22, RZ, RZ, R27 ;  /* 0x000000ffff160224 */ /* 0x000fe400078e021b */
[----:B------:R-:W-:Y:S02]  /*3160*/  @!P0 IMAD.MOV R29, RZ, RZ, R23 ;  /* 0x000000ffff1d8224 */ /* 0x000fe400078e0217 */
[----:B------:R-:W-:Y:S01]  /*3170*/  IMAD.MOV.U32 R27, RZ, RZ, R22 ;  /* 0x000000ffff1b7224 */ /* 0x000fe200078e0016 */
[----:B------:R-:W-:Y:S02]  /*3180*/  IADD3 R15, PT, PT, R5, R22, RZ ;  /* 0x00000016050f7210 */ /* 0x000fe40007ffe0ff */
[----:B------:R-:W-:-:S02]  /*3190*/  VIMNMX R23, PT, PT, R22, R29, !PT ;  /* 0x0000001d16177248 */ /* 0x000fc40007fe0100 */
[----:B------:R-:W-:Y:S02]  /*31a0*/  ISETP.GE.AND P0, PT, R15, R4, PT ;  /* 0x000000040f00720c */ /* 0x000fe40003f06270 */
[----:B------:R-:W-:Y:S01]  /*31b0*/  ISETP.LT.AND P1, PT, R23, R2, PT ;  /* 0x000000021700720c */ /* 0x000fe20003f21270 */
[----:B------:R-:W-:-:S12]  /*31c0*/  IMAD.MOV.U32 R23, RZ, RZ, R29 ;  /* 0x000000ffff177224 */ /* 0x000fd800078e001d */
[----:B-1----:R-:W-:Y:S05]  /*31d0*/  @!P0 BRA P1, `(.L_x_85) ;  /* 0xfffffffc00a48947 */ /* 0x002fea000083ffff */
.L_x_84:
[----:B------:R-:W-:Y:S05]  /*31e0*/  BSYNC.RECONVERGENT B1 ;  /* 0x0000000000017941 */ /* 0x000fea0003800200 */
.L_x_83:
[----:B------:R-:W-:Y:S01]  /*31f0*/  IMAD.IADD R5, R5, 0x1, R27 ;  /* 0x0000000105057824 */ /* 0x000fe200078e021b */
[----:B------:R-:W-:Y:S01]  /*3200*/  IADD3 R9, PT, PT, R21, R23, RZ ;  /* 0x0000001715097210 */ /* 0x000fe20007ffe0ff */
[----:B------:R-:W-:Y:S03]  /*3210*/  BSSY.RECONVERGENT B1, `(.L_x_86) ;  /* 0x000001d000017945 */ /* 0x000fe60003800200 */
[-C--:B------:R-:W-:Y:S02]  /*3220*/  ISETP.GE.AND P0, PT, R5, R4.reuse, PT ;  /* 0x000000040500720c */ /* 0x080fe40003f06270 */
[----:B------:R-:W-:Y:S02]  /*3230*/  ISETP.GE.AND P2, PT, R9, R4, PT ;  /* 0x000000040900720c */ /* 0x000fe40003f46270 */
[-C--:B------:R-:W-:Y:S02]  /*3240*/  ISETP.GE.OR P1, PT, R27, R2.reuse, P0 ;  /* 0x000000021b00720c */ /* 0x080fe40000726670 */
[----:B------:R-:W-:-:S11]  /*3250*/  ISETP.GE.OR P0, PT, R23, R2, P2 ;  /* 0x000000021700720c */ /* 0x000fd60001706670 */
[----:B------:R-:W-:Y:S05]  /*3260*/  @P1 BRA `(.L_x_87) ;  /* 0x00000000005c1947 */ /* 0x000fea0003800000 */
[----:B------:R-:W0:Y:S01]  /*3270*/  LDCU.128 UR4, c[0x0][0x380] ;  /* 0x00007000ff0477ac */ /* 0x000e220008000c00 */
[----:B------:R-:W-:-:S04]  /*3280*/  IMAD.WIDE.U32 R8, R25, 0x4, R10 ;  /* 0x0000000419087825 */ /* 0x000fc800078e000a */
[----:B------:R-:W-:Y:S01]  /*3290*/  IMAD.WIDE.U32 R10, R27, 0x4, R10 ;  /* 0x000000041b0a7825 */ /* 0x000fe200078e000a */
[----:B0-----:R-:W-:Y:S02]  /*32a0*/  IADD3 R14, P1, PT, R8, UR4, RZ ;  /* 0x00000004080e7c10 */ /* 0x001fe4000ff3e0ff */
[----:B------:R-:W-:Y:S02]  /*32b0*/  IADD3 R10, P2, PT, R10, UR6, RZ ;  /* 0x000000060a0a7c10 */ /* 0x000fe4000ff5e0ff */
[----:B--2---:R-:W-:Y:S02]  /*32c0*/  IADD3.X R17, PT, PT, R9, UR5, RZ, P1, !PT ;  /* 0x0000000509117c10 */ /* 0x004fe40008ffe4ff */
[----:B------:R-:W-:-:S09]  /*32d0*/  IADD3.X R15, PT, PT, R11, UR7, RZ, P2, !PT ;  /* 0x000000070b0f7c10 */ /* 0x000fd200097fe4ff */
.L_x_88:
[----:B0-----:R-:W-:Y:S02]  /*32e0*/  IMAD.MOV.U32 R8, RZ, RZ, R10 ;  /* 0x000000ffff087224 */ /* 0x001fe400078e000a */
[----:B------:R-:W-:-:S05]  /*32f0*/  IMAD.MOV.U32 R9, RZ, RZ, R15 ;  /* 0x000000ffff097224 */ /* 0x000fca00078e000f */
[----:B------:R0:W2:Y:S01]  /*3300*/  LDG.E R11, desc[UR8][R8.64] ;  /* 0x00000008080b7981 */ /* 0x0000a2000c1e1900 */
[----:B------:R-:W-:Y:S01]  /*3310*/  VIADD R5, R5, 0x1 ;  /* 0x0000000105057836 */ /* 0x000fe20000000000 */
[----:B------:R-:W-:Y:S01]  /*3320*/  IADD3 R27, PT, PT, R27, 0x1, RZ ;  /* 0x000000011b1b7810 */ /* 0x000fe20007ffe0ff */
[----:B------:R-:W-:Y:S01]  /*3330*/  VIADD R25, R25, 0x1 ;  /* 0x0000000119197836 */ /* 0x000fe20000000000 */
[----:B------:R-:W-:Y:S02]  /*3340*/  IADD3 R10, P3, PT, R10, 0x4, RZ ;  /* 0x000000040a0a7810 */ /* 0x000fe40007f7e0ff */
[----:B------:R-:W-:Y:S02]  /*3350*/  ISETP.GE.AND P1, PT, R27, R2, PT ;  /* 0x000000021b00720c */ /* 0x000fe40003f26270 */
[----:B------:R-:W-:Y:S01]  /*3360*/  ISETP.LT.AND P4, PT, R5, R4, PT ;  /* 0x000000040500720c */ /* 0x000fe20003f81270 */
[----:B------:R-:W-:Y:S02]  /*3370*/  IMAD.X R15, RZ, RZ, R15, P3 ;  /* 0x000000ffff0f7224 */ /* 0x000fe400018e060f */
[----:B0-----:R-:W-:Y:S01]  /*3380*/  IMAD.MOV.U32 R8, RZ, RZ, R14 ;  /* 0x000000ffff087224 */ /* 0x001fe200078e000e */
[----:B------:R-:W-:Y:S01]  /*3390*/  IADD3 R14, P2, PT, R14, 0x4, RZ ;  /* 0x000000040e0e7810 */ /* 0x000fe20007f5e0ff */
[----:B------:R-:W-:-:S04]  /*33a0*/  IMAD.MOV.U32 R9, RZ, RZ, R17 ;  /* 0x000000ffff097224 */ /* 0x000fc800078e0011 */
[----:B------:R-:W-:Y:S01]  /*33b0*/  IMAD.X R17, RZ, RZ, R17, P2 ;  /* 0x000000ffff117224 */ /* 0x000fe200010e0611 */
[----:B--2---:R0:W-:Y:S03]  /*33c0*/  STG.E desc[UR8][R8.64], R11 ;  /* 0x0000000b08007986 */ /* 0x0041e6000c101908 */
[----:B------:R-:W-:Y:S05]  /*33d0*/  @!P1 BRA P4, `(.L_x_88) ;  /* 0xfffffffc00c09947 */ /* 0x000fea000203ffff */
.L_x_87:
[----:B------:R-:W-:Y:S05]  /*33e0*/  BSYNC.RECONVERGENT B1 ;  /* 0x0000000000017941 */ /* 0x000fea0003800200 */
.L_x_86:
[----:B------:R-:W-:Y:S05]  /*33f0*/  @P0 BRA `(.L_x_72) ;  /* 0x0000000000280947 */ /* 0x000fea0003800000 */
.L_x_89:
[----:B01----:R-:W-:-:S06]  /*3400*/  IMAD.WIDE R8, R23, 0x4, R12 ;  /* 0x0000000417087825 */ /* 0x003fcc00078e020c */
[----:B------:R-:W3:Y:S01]  /*3410*/  LDG.E R9, desc[UR8][R8.64] ;  /* 0x0000000808097981 */ /* 0x000ee2000c1e1900 */
[----:B------:R-:W-:Y:S01]  /*3420*/  IMAD.WIDE.U32 R10, R25, 0x4, R6 ;  /* 0x00000004190a7825 */ /* 0x000fe200078e0006 */
[----:B------:R-:W-:-:S03]  /*3430*/  IADD3 R23, PT, PT, R23, 0x1, RZ ;  /* 0x0000000117177810 */ /* 0x000fc60007ffe0ff */
[----:B------:R-:W-:Y:S01]  /*3440*/  VIADD R25, R25, 0x1 ;  /* 0x0000000119197836 */ /* 0x000fe20000000000 */
[----:B------:R-:W-:Y:S01]  /*3450*/  ISETP.GE.AND P0, PT, R23, R2, PT ;  /* 0x000000021700720c */ /* 0x000fe20003f06270 */
[----:B------:R-:W-:-:S05]  /*3460*/  IMAD.IADD R5, R21, 0x1, R23 ;  /* 0x0000000115057824 */ /* 0x000fca00078e0217 */
[----:B------:R-:W-:Y:S01]  /*3470*/  ISETP.LT.AND P1, PT, R5, R4, PT ;  /* 0x000000040500720c */ /* 0x000fe20003f21270 */
[----:B---3--:R1:W-:-:S12]  /*3480*/  STG.E desc[UR8][R10.64], R9 ;  /* 0x000000090a007986 */ /* 0x0083d8000c101908 */
[----:B------:R-:W-:Y:S05]  /*3490*/  @!P0 BRA P1, `(.L_x_89) ;  /* 0xfffffffc00d88947 */ /* 0x000fea000083ffff */
.L_x_72:
[----:B------:R-:W-:Y:S05]  /*34a0*/  BSYNC.RECONVERGENT B0 ;  /* 0x0000000000007941 */ /* 0x000fea0003800200 */
.L_x_71:
[----:B------:R-:W-:Y:S01]  /*34b0*/  BAR.SYNC.DEFER_BLOCKING 0x0 ;  /* 0x0000000000007b1d */ /* 0x000fe20000010000 */
[----:B------:R-:W-:Y:S02]  /*34c0*/  ISETP.GE.U32.AND P0, PT, R3, R4, PT ;  /* 0x000000040300720c */ /* 0x000fe40003f06070 */
[----:B------:R-:W-:-:S11]  /*34d0*/  LOP3.LUT R20, R20, 0x1, RZ, 0x3c, !PT ;  /* 0x0000000114147812 */ /* 0x000fd600078e3cff */
[----:B------:R-:W-:Y:S05]  /*34e0*/  @!P0 BRA `(.L_x_90) ;  /* 0xfffffff0005c8947 */ /* 0x000fea000383ffff */
[----:B------:R-:W-:Y:S05]  /*34f0*/  EXIT ;  /* 0x000000000000794d */ /* 0x000fea0003800000 */
.L_x_91:
[----:B------:R-:W-:-:S00]  /*3500*/  BRA `(.L_x_91) ;  /* 0xfffffffc00fc7947 */ /* 0x000fc0000383ffff */
[----:B------:R-:W-:-:S00]  /*3510*/  NOP ;  /* 0x0000000000007918 */ /* 0x000fc00000000000 */
        /* <DEDUP_REMOVED lines=14> */
.L_x_116:


//--------------------- .text._Z11d_mergesortPfS_i --------------------------
	.section	.text._Z11d_mergesortPfS_i,"ax",@progbits
	.align	128
        .global         _Z11d_mergesortPfS_i
        .type           _Z11d_mergesortPfS_i,@function
        .size           _Z11d_mergesortPfS_i,(.L_x_117 - _Z11d_mergesortPfS_i)
        .other          _Z11d_mergesortPfS_i,@"STO_CUDA_ENTRY STV_DEFAULT"
_Z11d_mergesortPfS_i:
.text._Z11d_mergesortPfS_i:
[----:B------:R-:W-:Y:S08]  /*0000*/  LDC R1, c[0x0][0x37c] ;  /* 0x0000df00ff017b82 */ /* 0x000ff00000000800 */
[----:B------:R-:W0:Y:S01]  /*0010*/  LDC R2, c[0x0][0x390] ;  /* 0x0000e400ff027b82 */ /* 0x000e220000000800 */
[----:B------:R-:W1:Y:S01]  /*0020*/  S2R R0, SR_TID.X ;  /* 0x0000000000007919 */ /* 0x000e620000002100 */
[----:B------:R-:W2:Y:S01]  /*0030*/  LDCU UR4, c[0x0][0x360] ;  /* 0x00006c00ff0477ac */ /* 0x000ea20008000800 */
[----:B------:R-:W3:Y:S01]  /*0040*/  S2R R3, SR_CTAID.X ;  /* 0x0000000000037919 */ /* 0x000ee20000002500 */
[----:B0-----:R-:W-:-:S13]  /*0050*/  ISETP.GE.U32.AND P0, PT, R2, 0x2, PT ;  /* 0x000000020200780c */ /* 0x001fda0003f06070 */
[----:B-123--:R-:W-:Y:S05]  /*0060*/  @!P0 EXIT ;  /* 0x000000000000894d */ /* 0x00efea0003800000 */
[----:B------:R-:W-:Y:S01]  /*0070*/  IMAD R0, R3, UR4, R0 ;  /* 0x0000000403007c24 */ /* 0x000fe2000f8e0200 */
[----:B------:R-:W0:Y:S01]  /*0080*/  LDCU.64 UR6, c[0x0][0x358] ;  /* 0x00006b00ff0677ac */ /* 0x000e220008000a00 */
[----:B------:R-:W-:Y:S02]  /*0090*/  IMAD.MOV.U32 R3, RZ, RZ, 0x1 ;  /* 0x00000001ff037424 */ /* 0x000fe400078e00ff */
[----:B------:R-:W-:-:S07]  /*00a0*/  IMAD.MOV.U32 R20, RZ, RZ, RZ ;  /* 0x000000ffff147224 */ /* 0x000fce00078e00ff */
.L_x_114:
[----:B-1----:R-:W1:Y:S01]  /*00b0*/  LDCU UR4, c[0x0][0x390] ;  /* 0x00007200ff0477ac */ /* 0x002e620008000800 */
[----:B------:R-:W-:Y:S01]  /*00c0*/  IMAD.MOV.U32 R2, RZ, RZ, R3 ;  /* 0x000000ffff027224 */ /* 0x000fe200078e0003 */
[----:B------:R-:W-:Y:S01]  /*00d0*/  SHF.L.U32 R3, R3, 0x1, RZ ;  /* 0x0000000103037819 */ /* 0x000fe200000006ff */
[----:B------:R-:W-:Y:S04]  /*00e0*/  BSSY.RECONVERGENT B0, `(.L_x_92) ;  /* 0x0000038000007945 */ /* 0x000fe80003800200 */
[----:B------:R-:W-:Y:S02]  /*00f0*/  VIADD R5, R3, 0xffffffff ;  /* 0xffffffff03057836 */ /* 0x000fe40000000000 */
[----:B-1----:R-:W-:-:S05]  /*0100*/  IMAD.U32 R4, RZ, RZ, UR4 ;  /* 0x00000004ff047e24 */ /* 0x002fca000f8e00ff */
[----:B------:R-:W-:-:S13]  /*0110*/  LOP3.LUT P0, RZ, R5, R4, RZ, 0xc0, !PT ;  /* 0x0000000405ff7212 */ /* 0x000fda000780c0ff */
[----:B0-2---:R-:W-:Y:S05]  /*0120*/  @P0 BRA `(.L_x_93) ;  /* 0x0000000000640947 */ /* 0x005fea0003800000 */
[-C--:B------:R-:W-:Y:S02]  /*0130*/  IABS R8, R3.reuse ;  /* 0x0000000300087213 */ /* 0x080fe40000000000 */
[----:B------:R-:W-:Y:S02]  /*0140*/  IABS R10, R4 ;  /* 0x00000004000a7213 */ /* 0x000fe40000000000 */
[----:B------:R-:W1:Y:S01]  /*0150*/  I2F.RP R5, R8 ;  /* 0x0000000800057306 */ /* 0x000e620000209400 */
[----:B------:R-:W-:-:S07]  /*0160*/  IABS R11, R3 ;  /* 0x00000003000b7213 */ /* 0x000fce0000000000 */
[----:B-1----:R-:W1:Y:S02]  /*0170*/  MUFU.RCP R5, R5 ;  /* 0x0000000500057308 */ /* 0x002e640000001000 */
[----:B-1----:R-:W-:Y:S02]  /*0180*/  VIADD R6, R5, 0xffffffe ;  /* 0x0ffffffe05067836 */ /* 0x002fe40000000000 */
[----:B------:R-:W-:-:S04]  /*0190*/  IMAD.MOV R5, RZ, RZ, -R11 ;  /* 0x000000ffff057224 */ /* 0x000fc800078e0a0b */
[----:B------:R1:W2:Y:S02]  /*01a0*/  F2I.FTZ.U32.TRUNC.NTZ R7, R6 ;  /* 0x0000000600077305 */ /* 0x0002a4000021f000 */
[----:B-1----:R-:W-:Y:S01]  /*01b0*/  IMAD.MOV.U32 R6, RZ, RZ, RZ ;  /* 0x000000ffff067224 */ /* 0x002fe200078e00ff */
[----:B--2---:R-:W-:-:S05]  /*01c0*/  IADD3 R9, PT, PT, RZ, -R7, RZ ;  /* 0x80000007ff097210 */ /* 0x004fca0007ffe0ff */
[----:B------:R-:W-:-:S04]  /*01d0*/  IMAD R9, R9, R8, RZ ;  /* 0x0000000809097224 */ /* 0x000fc800078e02ff */
[----:B------:R-:W-:-:S06]  /*01e0*/  IMAD.HI.U32 R7, R7, R9, R6 ;  /* 0x0000000907077227 */ /* 0x000fcc00078e0006 */
[----:B------:R-:W-:-:S04]  /*01f0*/  IMAD.HI.U32 R7, R7, R10, RZ ;  /* 0x0000000a07077227 */ /* 0x000fc800078e00ff */
[----:B------:R-:W-:-:S05]  /*0200*/  IMAD R5, R7, R5, R10 ;  /* 0x0000000507057224 */ /* 0x000fca00078e020a */
[----:B------:R-:W-:-:S13]  /*0210*/  ISETP.GT.U32.AND P1, PT, R8, R5, PT ;  /* 0x000000050800720c */ /* 0x000fda0003f24070 */
[----:B------:R-:W-:Y:S01]  /*0220*/  @!P1 IMAD.IADD R5, R5, 0x1, -R8 ;  /* 0x0000000105059824 */ /* 0x000fe200078e0a08 */
[----:B------:R-:W-:Y:S02]  /*0230*/  @!P1 IADD3 R7, PT, PT, R7, 0x1, RZ ;  /* 0x0000000107079810 */ /* 0x000fe40007ffe0ff */
        /* <DEDUP_REMOVED lines=8> */
.L_x_93:
        /* <DEDUP_REMOVED lines=10> */
[----:B------:R-:W-:Y:S02]  /*0360*/  IMAD R9, R10, R5, RZ ;  /* 0x000000050a097224 */ /* 0x000fe400078e02ff */
[----:B------:R-:W-:Y:S02]  /*0370*/  IMAD.MOV.U32 R10, RZ, RZ, R11 ;  /* 0x000000ffff0a7224 */ /* 0x000fe400078e000b */
[----:B------:R-:W-:-:S06]  /*0380*/  IMAD.HI.U32 R9, R7, R9, R6 ;  /* 0x0000000907097227 */ /* 0x000fcc00078e0006 */
[----:B------:R-:W-:-:S04]  /*0390*/  IMAD.HI.U32 R7, R9, R10, RZ ;  /* 0x0000000a09077227 */ /* 0x000fc800078e00ff */
[----:B------:R-:W-:-:S05]  /*03a0*/  IMAD R8, R7, R8, R10 ;  /* 0x0000000807087224 */ /* 0x000fca00078e020a */
[----:B------:R-:W-:-:S13]  /*03b0*/  ISETP.GT.U32.AND P0, PT, R5, R8, PT ;  /* 0x000000080500720c */ /* 0x000fda0003f04070 */
[-C--:B------:R-:W-:Y:S01]  /*03c0*/  @!P0 IADD3 R8, PT, PT, R8, -R5.reuse, RZ ;  /* 0x8000000508088210 */ /* 0x080fe20007ffe0ff */
[----:B------:R-:W-:Y:S01]  /*03d0*/  @!P0 VIADD R7, R7, 0x1 ;  /* 0x0000000107078836 */ /* 0x000fe20000000000 */
[C---:B------:R-:W-:Y:S02]  /*03e0*/  ISETP.NE.AND P0, PT, R3.reuse, RZ, PT ;  /* 0x000000ff0300720c */ /* 0x040fe40003f05270 */
[----:B------:R-:W-:Y:S02]  /*03f0*/  ISETP.GE.U32.AND P1, PT, R8, R5, PT ;  /* 0x000000050800720c */ /* 0x000fe40003f26070 */
[----:B------:R-:W-:-:S04]  /*0400*/  LOP3.LUT R5, R3, R4, RZ, 0x3c, !PT ;  /* 0x0000000403057212 */ /* 0x000fc800078e3cff */
[----:B------:R-:W-:-:S07]  /*0410*/  ISETP.GE.AND P2, PT, R5, RZ, PT ;  /* 0x000000ff0500720c */ /* 0x000fce0003f46270 */
[----:B------:R-:W-:-:S06]  /*0420*/  @P1 VIADD R7, R7, 0x1 ;  /* 0x0000000107071836 */ /* 0x000fcc0000000000 */
[----:B------:R-:W-:Y:S01]  /*0430*/  @!P2 IMAD.MOV R7, RZ, RZ, -R7 ;  /* 0x000000ffff07a224 */ /* 0x000fe200078e0a07 */
[----:B------:R-:W-:-:S04]  /*0440*/  @!P0 LOP3.LUT R7, RZ, R3, RZ, 0x33, !PT ;  /* 0x00000003ff078212 */ /* 0x000fc800078e33ff */
[----:B------:R-:W-:-:S07]  /*0450*/  IADD3 R7, PT, PT, R7, 0x1, RZ ;  /* 0x0000000107077810 */ /* 0x000fce0007ffe0ff */
.L_x_94:
[----:B0-----:R-:W-:Y:S05]  /*0460*/  BSYNC.RECONVERGENT B0 ;  /* 0x0000000000007941 */ /* 0x001fea0003800200 */
.L_x_92:
        /* <DEDUP_REMOVED lines=9> */
[----:B------:R-:W-:Y:S02]  /*0500*/  HFMA2 R19, -RZ, RZ, 0, 0 ;  /* 0x00000000ff137431 */ /* 0x000fe400000001ff */
[C---:B------:R-:W-:Y:S01]  /*0510*/  IMAD.IADD R18, R5.reuse, 0x1, R2 ;  /* 0x0000000105127824 */ /* 0x040fe200078e0202 */
[----:B------:R-:W-:Y:S01]  /*0520*/  ISETP.LT.OR P0, PT, R2, 0x1, P0 ;  /* 0x000000010200780c */ /* 0x000fe20000701670 */
[----:B------:R-:W-:Y:S01]  /*0530*/  IMAD.MOV.U32 R23, RZ, RZ, RZ ;  /* 0x000000ffff177224 */ /* 0x000fe200078e00ff */
[----:B------:R-:W1:Y:S01]  /*0540*/  LDC.64 R8, c[0x0][0x388] ;  /* 0x0000e200ff087b82 */ /* 0x000e620000000a00 */
[----:B------:R-:W-:Y:S02]  /*0550*/  IMAD.MOV.U32 R21, RZ, RZ, RZ ;  /* 0x000000ffff157224 */ /* 0x000fe400078e00ff */
[----:B0-----:R-:W-:-:S04]  /*0560*/  IMAD.WIDE R6, R5, 0x4, R6 ;  /* 0x0000000405067825 */ /* 0x001fc800078e0206 */
[----:B------:R-:W-:-:S04]  /*0570*/  IMAD.WIDE R10, R2, 0x4, R6 ;  /* 0x00000004020a7825 */ /* 0x000fc800078e0206 */
[----:B-1----:R-:W-:Y:S01]  /*0580*/  IMAD.WIDE R8, R5, 0x4, R8 ;  /* 0x0000000405087825 */ /* 0x002fe200078e0208 */
[----:B------:R-:W-:Y:S06]  /*0590*/  @P0 BRA `(.L_x_99) ;  /* 0x00000000006c0947 */ /* 0x000fec0003800000 */
[----:B------:R-:W0:Y:S01]  /*05a0*/  LDC R4, c[0x0][0x390] ;  /* 0x0000e400ff047b82 */ /* 0x000e220000000800 */
[----:B------:R-:W-:Y:S02]  /*05b0*/  IMAD.MOV.U32 R19, RZ, RZ, RZ ;  /* 0x000000ffff137224 */ /* 0x000fe400078e00ff */
[----:B------:R-:W-:Y:S02]  /*05c0*/  IMAD.MOV.U32 R21, RZ, RZ, RZ ;  /* 0x000000ffff157224 */ /* 0x000fe400078e00ff */
[----:B------:R-:W-:-:S07]  /*05d0*/  IMAD.MOV.U32 R23, RZ, RZ, RZ ;  /* 0x000000ffff177224 */ /* 0x000fce00078e00ff */
.L_x_100:
[----:B------:R-:W-:-:S04]  /*05e0*/  IADD3 R13, PT, PT, R18, R21, RZ ;  /* 0x00000015120d7210 */ /* 0x000fc80007ffe0ff */
        /* <DEDUP_REMOVED lines=15> */
[----:B------:R-:W-:Y:S01]  /*06e0*/  IMAD.IADD R13, R5, 0x1, R22 ;  /* 0x00000001050d7824 */ /* 0x000fe200078e0216 */
[----:B------:R-:W-:Y:S02]  /*06f0*/  VIMNMX R21, PT, PT, R22, R25, !PT ;  /* 0x0000001916157248 */ /* 0x000fe40007fe0100 */
[----:B------:R-:W-:Y:S02]  /*0700*/  MOV R23, R22 ;  /* 0x0000001600177202 */ /* 0x000fe40000000f00 */
[----:B------:R-:W-:Y:S01]  /*0710*/  ISETP.LT.AND P1, PT, R21, R2, PT ;  /* 0x000000021500720c */ /* 0x000fe20003f21270 */
[----:B------:R-:W-:Y:S01]  /*0720*/  IMAD.MOV.U32 R21, RZ, RZ, R25 ;  /* 0x000000ffff157224 */ /* 0x000fe200078e0019 */
[----:B------:R-:W-:-:S13]  /*0730*/  ISETP.GE.AND P0, PT, R13, R4, PT ;  /* 0x000000040d00720c */ /* 0x000fda0003f06270 */
[----:B-1----:R-:W-:Y:S05]  /*0740*/  @!P0 BRA P1, `(.L_x_100) ;  /* 0xfffffffc00a48947 */ /* 0x002fea000083ffff */
.L_x_99:
[----:B------:R-:W-:Y:S05]  /*0750*/  BSYNC.RECONVERGENT B1 ;  /* 0x0000000000017941 */ /* 0x000fea0003800200 */
.L_x_98:
[----:B------:R-:W-:Y:S01]  /*0760*/  IMAD.IADD R13, R5, 0x1, R23 ;  /* 0x00000001050d7824 */ /* 0x000fe200078e0217 */
[----:B------:R-:W-:Y:S01]  /*0770*/  BSSY.RECONVERGENT B1, `(.L_x_101) ;  /* 0x0000011000017945 */ /* 0x000fe20003800200 */
[----:B------:R-:W-:-:S03]  /*0780*/  IMAD.IADD R15, R18, 0x1, R21 ;  /* 0x00000001120f7824 */ /* 0x000fc600078e0215 */
[-C--:B------:R-:W-:Y:S02]  /*0790*/  ISETP.GE.AND P0, PT, R13, R4.reuse, PT ;  /* 0x000000040d00720c */ /* 0x080fe40003f06270 */
[----:B------:R-:W-:Y:S02]  /*07a0*/  ISETP.GE.AND P1, PT, R15, R4, PT ;  /* 0x000000040f00720c */ /* 0x000fe40003f26270 */
[-C--:B------:R-:W-:Y:S02]  /*07b0*/  ISETP.GE.OR P0, PT, R23, R2.reuse, P0 ;  /* 0x000000021700720c */ /* 0x080fe40000706670 */
[----:B------:R-:W-:-:S11]  /*07c0*/  ISETP.GE.OR P1, PT, R21, R2, P1 ;  /* 0x000000021500720c */ /* 0x000fd60000f26670 */
[----:B------:R-:W-:Y:S05]  /*07d0*/  @P0 BRA `(.L_x_102) ;  /* 0x0000000000280947 */ /* 0x000fea0003800000 */
.L_x_103:
[----:B0-----:R-:W-:-:S06]  /*07e0*/  IMAD.WIDE R14, R23, 0x4, R6 ;  /* 0x00000004170e7825 */ /* 0x001fcc00078e0206 */
[----:B------:R-:W2:Y:S01]  /*07f0*/  LDG.E R15, desc[UR6][R14.64] ;  /* 0x000000060e0f7981 */ /* 0x000ea2000c1e1900 */
[----:B------:R-:W-:-:S04]  /*0800*/  IMAD.WIDE.U32 R12, R19, 0x4, R8 ;  /* 0x00000004130c7825 */ /* 0x000fc800078e0008 */
[----:B------:R-:W-:Y:S02]  /*0810*/  VIADD R23, R23, 0x1 ;  /* 0x0000000117177836 */ /* 0x000fe40000000000 */
[----:B------:R-:W-:-:S03]  /*0820*/  VIADD R19, R19, 0x1 ;  /* 0x0000000113137836 */ /* 0x000fc60000000000 */
[----:B------:R-:W-:Y:S02]  /*0830*/  IADD3 R17, PT, PT, R5, R23, RZ ;  /* 0x0000001705117210 */ /* 0x000fe40007ffe0ff */
[----:B------:R-:W-:Y:S02]  /*0840*/  ISETP.GE.AND P0, PT, R23, R2, PT ;  /* 0x000000021700720c */ /* 0x000fe40003f06270 */
[----:B------:R-:W-:Y:S01]  /*0850*/  ISETP.LT.AND P2, PT, R17, R4, PT ;  /* 0x000000041100720c */ /* 0x000fe20003f41270 */
[----:B--2---:R0:W-:-:S12]  /*0860*/  STG.E desc[UR6][R12.64], R15 ;  /* 0x0000000f0c007986 */ /* 0x0041d8000c101906 */
[----:B------:R-:W-:Y:S05]  /*0870*/  @!P0 BRA P2, `(.L_x_103) ;  /* 0xfffffffc00d88947 */ /* 0x000fea000103ffff */
.L_x_102:
[----:B------:R-:W-:Y:S05]  /*0880*/  BSYNC.RECONVERGENT B1 ;  /* 0x0000000000017941 */ /* 0x000fea0003800200 */
.L_x_101:
[----:B------:R-:W-:Y:S04]  /*0890*/  BSSY.RECONVERGENT B1, `(.L_x_104) ;  /* 0x000000c000017945 */ /* 0x000fe80003800200 */
[----:B------:R-:W-:Y:S05]  /*08a0*/  @P1 BRA `(.L_x_105) ;  /* 0x0000000000281947 */ /* 0x000fea0003800000 */
.L_x_106:
[----:B-1----:R-:W-:-:S06]  /*08b0*/  IMAD.WIDE R6, R21, 0x4, R10 ;  /* 0x0000000415067825 */ /* 0x002fcc00078e020a */
[----:B------:R-:W2:Y:S01]  /*08c0*/  LDG.E R7, desc[UR6][R6.64] ;  /* 0x0000000606077981 */ /* 0x000ea2000c1e1900 */
[----:B0-----:R-:W-:-:S04]  /*08d0*/  IMAD.WIDE.U32 R12, R19, 0x4, R8 ;  /* 0x00000004130c7825 */ /* 0x001fc800078e0008 */
[----:B------:R-:W-:Y:S02]  /*08e0*/  VIADD R21, R21, 0x1 ;  /* 0x0000000115157836 */ /* 0x000fe40000000000 */
[----:B------:R-:W-:-:S03]  /*08f0*/  VIADD R19, R19, 0x1 ;  /* 0x0000000113137836 */ /* 0x000fc60000000000 */
[----:B------:R-:W-:Y:S02]  /*0900*/  IADD3 R5, PT, PT, R18, R21, RZ ;  /* 0x0000001512057210 */ /* 0x000fe40007ffe0ff */
[----:B------:R-:W-:Y:S02]  /*0910*/  ISETP.GE.AND P0, PT, R21, R2, PT ;  /* 0x000000021500720c */ /* 0x000fe40003f06270 */
[----:B------:R-:W-:Y:S01]  /*0920*/  ISETP.LT.AND P1, PT, R5, R4, PT ;  /* 0x000000040500720c */ /* 0x000fe20003f21270 */
[----:B--2---:R1:W-:-:S12]  /*0930*/  STG.E desc[UR6][R12.64], R7 ;  /* 0x000000070c007986 */ /* 0x0043d8000c101906 */
[----:B------:R-:W-:Y:S05]  /*0940*/  @!P0 BRA P1, `(.L_x_106) ;  /* 0xfffffffc00d88947 */ /* 0x000fea000083ffff */
.L_x_105:
[----:B------:R-:W-:Y:S05]  /*0950*/  BSYNC.RECONVERGENT B1 ;  /* 0x0000000000017941 */ /* 0x000fea0003800200 */
.L_x_104:
[----:B------:R-:W-:Y:S05]  /*0960*/  BRA `(.L_x_96) ;  /* 0x0000000400587947 */ /* 0x000fea0003800000 */
.L_x_97:
[----:B------:R-:W0:Y:S01]  /*0970*/  LDCU.128 UR8, c[0x0][0x380] ;  /* 0x00007000ff0877ac */ /* 0x000e220008000c00 */
[C---:B------:R-:W-:Y:S01]  /*0980*/  ISETP.GE.AND P0, PT, R5.reuse, R4, PT ;  /* 0x000000040500720c */ /* 0x040fe20003f06270 */
[C---:B------:R-:W-:Y:S01]  /*0990*/  IMAD.WIDE R10, R5.reuse, 0x4, RZ ;  /* 0x00000004050a7825 */ /* 0x040fe200078e02ff */
[----:B------:R-:W-:Y:S03]  /*09a0*/  BSSY.RECONVERGENT B1, `(.L_x_107) ;  /* 0x0000027000017945 */ /* 0x000fe60003800200 */
[----:B------:R-:W-:Y:S01]  /*09b0*/  HFMA2 R27, -RZ, RZ, 0, 0 ;  /* 0x00000000ff1b7431 */ /* 0x000fe200000001ff */
[----:B------:R-:W-:Y:S01]  /*09c0*/  ISETP.LT.OR P0, PT, R2, 0x1, P0 ;  /* 0x000000010200780c */ /* 0x000fe20000701670 */
[----:B------:R-:W-:Y:S02]  /*09d0*/  IMAD.IADD R21, R5, 0x1, R2 ;  /* 0x0000000105157824 */ /* 0x000fe400078e0202 */
[----:B------:R-:W-:-:S02]  /*09e0*/  IMAD.MOV.U32 R23, RZ, RZ, RZ ;  /* 0x000000ffff177224 */ /* 0x000fc400078e00ff */
[----:B------:R-:W-:Y:S01]  /*09f0*/  IMAD.MOV.U32 R25, RZ, RZ, RZ ;  /* 0x000000ffff197224 */ /* 0x000fe200078e00ff */
[C---:B0-----:R-:W-:Y:S02]  /*0a00*/  IADD3 R8, P1, PT, R10.reuse, UR10, RZ ;  /* 0x0000000a0a087c10 */ /* 0x041fe4000ff3e0ff */
[----:B------:R-:W-:Y:S02]  /*0a10*/  IADD3 R6, P2, PT, R10, UR8, RZ ;  /* 0x000000080a067c10 */ /* 0x000fe4000ff5e0ff */
[C---:B------:R-:W-:Y:S02]  /*0a20*/  IADD3.X R9, PT, PT, R11.reuse, UR11, RZ, P1, !PT ;  /* 0x0000000b0b097c10 */ /* 0x040fe40008ffe4ff */
[----:B------:R-:W-:Y:S01]  /*0a30*/  IADD3.X R7, PT, PT, R11, UR9, RZ, P2, !PT ;  /* 0x000000090b077c10 */ /* 0x000fe200097fe4ff */
[----:B------:R-:W-:Y:S01]  /*0a40*/  IMAD.WIDE R12, R2, 0x4, R8 ;  /* 0x00000004020c7825 */ /* 0x000fe200078e0208 */
[----:B------:R-:W-:Y:S07]  /*0a50*/  @P0 BRA `(.L_x_108) ;  /* 0x00000000006c0947 */ /* 0x000fee0003800000 */
[----:B------:R-:W0:Y:S01]  /*0a60*/  LDC R4, c[0x0][0x390] ;  /* 0x0000e400ff047b82 */ /* 0x000e220000000800 */
[----:B------:R-:W-:Y:S01]  /*0a70*/  MOV R25, RZ ;  /* 0x000000ff00197202 */ /* 0x000fe20000000f00 */
[----:B------:R-:W-:Y:S02]  /*0a80*/  IMAD.MOV.U32 R23, RZ, RZ, RZ ;  /* 0x000000ffff177224 */ /* 0x000fe400078e00ff */
[----:B------:R-:W-:-:S07]  /*0a90*/  IMAD.MOV.U32 R27, RZ, RZ, RZ ;  /* 0x000000ffff1b7224 */ /* 0x000fce00078e00ff */
.L_x_109:
[----:B------:R-:W-:-:S04]  /*0aa0*/  IADD3 R15, PT, PT, R21, R23, RZ ;  /* 0x00000017150f7210 */ /* 0x000fc80007ffe0ff */
[----:B0-----:R-:W-:-:S13]  /*0ab0*/  ISETP.GE.AND P0, PT, R15, R4, PT ;  /* 0x000000040f00720c */ /* 0x001fda0003f06270 */
[----:B------:R-:W-:Y:S05]  /*0ac0*/  @P0 BRA `(.L_x_108) ;  /* 0x0000000000500947 */ /* 0x000fea0003800000 */
[----:B------:R-:W-:-:S04]  /*0ad0*/  IMAD.WIDE.U32 R14, R27, 0x4, R8 ;  /* 0x000000041b0e7825 */ /* 0x000fc800078e0008 */
[----:B------:R-:W-:Y:S02]  /*0ae0*/  IMAD.WIDE.U32 R16, R23, 0x4, R12 ;  /* 0x0000000417107825 */ /* 0x000fe400078e000c */
[----:B------:R-:W2:Y:S04]  /*0af0*/  LDG.E R14, desc[UR6][R14.64] ;  /* 0x000000060e0e7981 */ /* 0x000ea8000c1e1900 */
[----:B------:R-:W2:Y:S01]  /*0b00*/  LDG.E R17, desc[UR6][R16.64] ;  /* 0x0000000610117981 */ /* 0x000ea2000c1e1900 */
[----:B------:R-:W-:Y:S02]  /*0b10*/  VIADD R22, R27, 0x1 ;  /* 0x000000011b167836 */ /* 0x000fe40000000000 */
[C---:B------:R-:W-:Y:S01]  /*0b20*/  IMAD.WIDE.U32 R18, R25.reuse, 0x4, R6 ;  /* 0x0000000419127825 */ /* 0x040fe200078e0006 */
[----:B------:R-:W-:-:S03]  /*0b30*/  IADD3 R25, PT, PT, R25, 0x1, RZ ;  /* 0x0000000119197810 */ /* 0x000fc60007ffe0ff */
[----:B------:R-:W-:Y:S01]  /*0b40*/  VIADD R29, R23, 0x1 ;  /* 0x00000001171d7836 */ /* 0x000fe20000000000 */
[----:B--2---:R-:W-:-:S04]  /*0b50*/  FSETP.GEU.AND P0, PT, R14, R17, PT ;  /* 0x000000110e00720b */ /* 0x004fc80003f0e000 */
[----:B------:R-:W-:-:S05]  /*0b60*/  FSEL R24, R14, R17, !P0 ;  /* 0x000000110e187208 */ /* 0x000fca0004000000 */
[----:B------:R1:W-:Y:S04]  /*0b70*/  STG.E desc[UR6][R18.64], R24 ;  /* 0x0000001812007986 */ /* 0x0003e8000c101906 */
[----:B------:R-:W-:Y:S01]  /*0b80*/  @P0 IADD3 R22, PT, PT, R27, RZ, RZ ;  /* 0x000000ff1b160210 */ /* 0x000fe20007ffe0ff */
[----:B------:R-:W-:-:S04]  /*0b90*/  @!P0 IMAD.MOV R29, RZ, RZ, R23 ;  /* 0x000000ffff1d8224 */ /* 0x000fc800078e0217 */
[--C-:B------:R-:W-:Y:S01]  /*0ba0*/  IMAD.IADD R15, R5, 0x1, R22.reuse ;  /* 0x00000001050f7824 */ /* 0x100fe200078e0216 */
[----:B------:R-:W-:Y:S01]  /*0bb0*/  VIMNMX R23, PT, PT, R22, R29, !PT ;  /* 0x0000001d16177248 */ /* 0x000fe20007fe0100 */
[----:B------:R-:W-:-:S03]  /*0bc0*/  IMAD.MOV.U32 R27, RZ, RZ, R22 ;  /* 0x000000ffff1b7224 */ /* 0x000fc600078e0016 */
[----:B------:R-:W-:Y:S01]  /*0bd0*/  ISETP.LT.AND P1, PT, R23, R2, PT ;  /* 0x000000021700720c */ /* 0x000fe20003f21270 */
[----:B------:R-:W-:Y:S01]  /*0be0*/  IMAD.MOV.U32 R23, RZ, RZ, R29 ;  /* 0x000000ffff177224 */ /* 0x000fe200078e001d */
[----:B------:R-:W-:-:S13]  /*0bf0*/  ISETP.GE.AND P0, PT, R15, R4, PT ;  /* 0x000000040f00720c */ /* 0x000fda0003f06270 */
[----:B-1----:R-:W-:Y:S05]  /*0c00*/  @!P0 BRA P1, `(.L_x_109) ;  /* 0xfffffffc00a48947 */ /* 0x002fea000083ffff */
.L_x_108:
[----:B------:R-:W-:Y:S05]  /*0c10*/  BSYNC.RECONVERGENT B1 ;  /* 0x0000000000017941 */ /* 0x000fea0003800200 */
.L_x_107:
        /* <DEDUP_REMOVED lines=13> */
[----:B------:R-:W-:Y:S02]  /*0cf0*/  IADD3.X R17, PT, PT, R9, UR9, RZ, P1, !PT ;  /* 0x0000000909117c10 */ /* 0x000fe40008ffe4ff */
[----:B------:R-:W-:-:S09]  /*0d00*/  IADD3.X R15, PT, PT, R11, UR11, RZ, P2, !PT ;  /* 0x0000000b0b0f7c10 */ /* 0x000fd200097fe4ff */
.L_x_112:
[----:B0-----:R-:W-:Y:S01]  /*0d10*/  IMAD.MOV.U32 R8, RZ, RZ, R10 ;  /* 0x000000ffff087224 */ /* 0x001fe200078e000a */
[----:B------:R-:W-:-:S05]  /*0d20*/  MOV R9, R15 ;  /* 0x0000000f00097202 */ /* 0x000fca0000000f00 */
        /* <DEDUP_REMOVED lines=10> */
[----:B------:R-:W-:-:S03]  /*0dd0*/  IMAD.MOV.U32 R9, RZ, RZ, R17 ;  /* 0x000000ffff097224 */ /* 0x000fc600078e0011 */
[----:B------:R-:W-:Y:S02]  /*0de0*/  IADD3.X R17, PT, PT, RZ, R17, RZ, P2, !PT ;  /* 0x00000011ff117210 */ /* 0x000fe400017fe4ff */
[----:B--2---:R0:W-:Y:S03]  /*0df0*/  STG.E desc[UR6][R8.64], R11 ;  /* 0x0000000b08007986 */ /* 0x0041e6000c101906 */
[----:B------:R-:W-:Y:S05]  /*0e00*/  @!P1 BRA P4, `(.L_x_112) ;  /* 0xfffffffc00c09947 */ /* 0x000fea000203ffff */
.L_x_111:
[----:B------:R-:W-:Y:S05]  /*0e10*/  BSYNC.RECONVERGENT B1 ;  /* 0x0000000000017941 */ /* 0x000fea0003800200 */
.L_x_110:
[----:B------:R-:W-:Y:S05]  /*0e20*/  @P0 BRA `(.L_x_96) ;  /* 0x0000000000280947 */ /* 0x000fea0003800000 */
.L_x_113:
[----:B0-2---:R-:W-:-:S06]  /*0e30*/  IMAD.WIDE R8, R23, 0x4, R12 ;  /* 0x0000000417087825 */ /* 0x005fcc00078e020c */
        /* <DEDUP_REMOVED lines=9> */
.L_x_96:
[----:B------:R-:W-:Y:S05]  /*0ed0*/  BSYNC.RECONVERGENT B0 ;  /* 0x0000000000007941 */ /* 0x000fea0003800200 */
.L_x_95:
[----:B------:R-:W-:Y:S02]  /*0ee0*/  ISETP.GE.U32.AND P0, PT, R3, R4, PT ;  /* 0x000000040300720c */ /* 0x000fe40003f06070 */
[----:B------:R-:W-:-:S11]  /*0ef0*/  LOP3.LUT R20, R20, 0x1, RZ, 0x3c, !PT ;  /* 0x0000000114147812 */ /* 0x000fd600078e3cff */
[----:B------:R-:W-:Y:S05]  /*0f00*/  @!P0 BRA `(.L_x_114) ;  /* 0xfffffff000688947 */ /* 0x000fea000383ffff */
[----:B------:R-:W-:Y:S05]  /*0f10*/  EXIT ;  /* 0x000000000000794d */ /* 0x000fea0003800000 */
.L_x_115:
        /* <DEDUP_REMOVED lines=14> */
.L_x_117:


//--------------------- .nv.global.init           --------------------------
	.section	.nv.global.init,"aw",@progbits
	.align	4
.nv.global.init:
	.type		mrg32k3aM1SubSeq,@object
	.size		mrg32k3aM1SubSeq,(mrg32k3aM2SubSeq - mrg32k3aM1SubSeq)
mrg32k3aM1SubSeq:
        /*0000*/ 	.byte	0x0b, 0xcc, 0xee, 0x04, 0x73, 0x29, 0x8b, 0x6f, 0xf6, 0x53, 0x03, 0xf6, 0x23, 0xf6, 0xea, 0xda
        /* <DEDUP_REMOVED lines=125> */
	.type		mrg32k3aM2SubSeq,@object
	.size		mrg32k3aM2SubSeq,(mrg32k3aM1 - mrg32k3aM2SubSeq)
mrg32k3aM2SubSeq:
        /* <DEDUP_REMOVED lines=126> */
	.type		mrg32k3aM1,@object
	.size		mrg32k3aM1,(mrg32k3aM1Seq - mrg32k3aM1)
mrg32k3aM1:
        /* <DEDUP_REMOVED lines=144> */
	.type		mrg32k3aM1Seq,@object
	.size		mrg32k3aM1Seq,(mrg32k3aM2 - mrg32k3aM1Seq)
mrg32k3aM1Seq:
        /* <DEDUP_REMOVED lines=144> */
	.type		mrg32k3aM2,@object
	.size		mrg32k3aM2,(mrg32k3aM2Seq - mrg32k3aM2)
mrg32k3aM2:
        /* <DEDUP_REMOVED lines=144> */
	.type		mrg32k3aM2Seq,@object
	.size		mrg32k3aM2Seq,(precalc_xorwow_matrix - mrg32k3aM2Seq)
mrg32k3aM2Seq:
        /* <DEDUP_REMOVED lines=144> */
	.type		precalc_xorwow_matrix,@object
	.size		precalc_xorwow_matrix,(precalc_xorwow_offset_matrix - precalc_xorwow_matrix)
precalc_xorwow_matrix:
        /* <DEDUP_REMOVED lines=6400> */
	.type		precalc_xorwow_offset_matrix,@object
	.size		precalc_xorwow_offset_matrix,(.L_1 - precalc_xorwow_offset_matrix)
precalc_xorwow_offset_matrix:
        /* <DEDUP_REMOVED lines=6400> */
.L_1:


//--------------------- .nv.shared._Z17d_mergesortsharedPfS_i --------------------------
	.section	.nv.shared._Z17d_mergesortsharedPfS_i,"aw",@nobits
	.sectionflags	@""
	.align	4
.nv.shared._Z17d_mergesortsharedPfS_i:
	.zero		3072


//--------------------- .nv.shared.reserved.0     --------------------------
	.section	.nv.shared.reserved.0,"aw",@nobits
	.weak		__nv_reservedSMEM_offset_0_alias
	.size		__nv_reservedSMEM_offset_0_alias, 0, 64
	.other		__nv_reservedSMEM_offset_0_alias,@"STO_CUDA_RESERVED_SHARED STV_DEFAULT"
__nv_reservedSMEM_offset_0_alias:
	.zero		0
	.zero		64


//--------------------- .nv.constant0._Z17d_mergesortsharedPfS_i --------------------------
	.section	.nv.constant0._Z17d_mergesortsharedPfS_i,"a",@progbits
	.sectionflags	@""
	.align	4
.nv.constant0._Z17d_mergesortsharedPfS_i:
	.zero		916


//--------------------- .nv.constant0._Z11d_mergesortPfS_i --------------------------
	.section	.nv.constant0._Z11d_mergesortPfS_i,"a",@progbits
	.sectionflags	@""
	.align	4
.nv.constant0._Z11d_mergesortPfS_i:
	.zero		916


//--------------------- SYMBOLS --------------------------

	.type		.nv.reservedSmem.offset0,@object
	.size		.nv.reservedSmem.offset0,0x4
	.type		.nv.reservedSmem.cap,@object
	.size		.nv.reservedSmem.cap,0x4
